	.target	sm_100a

	.elftype	@"ET_EXEC"


//--------------------- .note.nv.tkinfo           --------------------------
	.section	.note.nv.tkinfo,"",@"SHT_NOTE"
	.sectionflags	@"SHF_NOTE_NV_TKINFO"
	.tkinfo
        /*0018*/ 	.word	0x00000002
        /*0030*/ 	.string	""
        /*0030*/ 	.string	"ptxas"
        /*0030*/ 	.string	"Cuda compilation tools, release 13.0, V13.0.88"
        /*0030*/ 	.string	"Build cuda_13.0.r13.0/compiler.36424714_0"
        /*0030*/ 	.string	"-arch sm_100a -m 64 "



//--------------------- .note.nv.cuinfo           --------------------------
	.section	.note.nv.cuinfo,"",@"SHT_NOTE"
	.sectionflags	@"SHF_NOTE_NV_CUINFO"
        /*0018*/ 	.short	0x0002
        /*001a*/ 	.short	0x0064
        /*001c*/ 	.short	0x0082
	.zero		2


//--------------------- .nv.info                  --------------------------
	.section	.nv.info,"",@"SHT_CUDA_INFO"
	.align	4


	//----- nvinfo : EIATTR_REGCOUNT
	.align		4
        /*0000*/ 	.byte	0x04, 0x2f
        /*0002*/ 	.short	(.L_19 - .L_18)
	.align		4
.L_18:
        /*0004*/ 	.word	index@(_ZN7cutlass13device_kernelINS_4gemm6kernel13GemmUniversalIN4cute5tupleIJiiiiEEENS1_10collective13CollectiveMmaINS1_35MainloopSm100TmaUmmaWarpSpecializedILi34ELi2ELi4ENS5_IJNS4_1CILi1EEENSA_ILi2EEESB_EEEEENS5_IJNSA_ILi64EEENSA_ILi128EEENSA_ILi32EEEEEENS_12float_e5m2_tENS5_IJlSB_lEEESJ_SK_NS4_8TiledMMAINS4_8MMA_AtomIJNS4_10MMA_TraitsINS4_19SM100_MMA_F8F6F4_SSEJSJ_SJ_fSF_SG_NS4_17integral_constantINS4_4UMMA5MajorELSR_0EEESS_NSP_INSQ_7ScaleInELST_0EEESU_EEEEEENS4_6LayoutINS5_IJSB_SB_SB_EEENS5_IJNSA_ILi0EEESZ_SZ_EEEEENS5_IJNS4_10UnderscoreES12_S12_EEEEENS4_23SM90_TMA_LOAD_MULTICASTENS4_14ComposedLayoutINS4_7SwizzleILi1ELi4ELi3EEENS4_18smem_ptr_flag_bitsILi8EEENSX_INS5_IJNSA_ILi8EEESH_EEENS5_IJSH_SB_EEEEEEEvNS4_8identityENS4_13SM90_TMA_LOADES1F_vS1G_EENS_8epilogue10collective18CollectiveEpilogueINS1J_23Sm100TmaWarpSpecializedILi2ELi2ELi32ELb0ELb0EEEJSI_NS5_IJNSX_ISF_SB_EES1O_EEESJ_SK_SJ_SK_NS1J_6fusion15FusionCallbacksIS1N_NS1Q_17LinearCombinationISJ_fSJ_fLNS_15FloatRoundStyleE2EEESI_S1P_JEEENS4_5SM1004TMEM4LOAD26SM100_TMEM_LOAD_16dp32b32xES1H_NS16_INS17_ILi2ELi4ELi3EEES1A_NSX_INS5_IJS1B_SF_EEENS5_IJSF_SB_EEEEEEENS4_39AutoVectorizingCopyWithAssumedAlignmentILi128EEENS4_14SM90_TMA_STOREES24_S26_S26_EEEvvEEEEvNT_6ParamsE)
        /*0008*/ 	.word	0x00000072


	//----- nvinfo : EIATTR_FRAME_SIZE
	.align		4
.L_19:
        /*000c*/ 	.byte	0x04, 0x11
        /*000e*/ 	.short	(.L_21 - .L_20)
	.align		4
.L_20:
        /*0010*/ 	.word	index@($__internal_2_$__cuda_sm10x_tcgen05_guardrail_trap_unallocated_columns_being_dealloced)
        /*0014*/ 	.word	0x00000000


	//----- nvinfo : EIATTR_FRAME_SIZE
	.align		4
.L_21:
        /*0018*/ 	.byte	0x04, 0x11
        /*001a*/ 	.short	(.L_23 - .L_22)
	.align		4
.L_22:
        /*001c*/ 	.word	index@($__internal_1_$__cuda_sm10x_tcgen05_guardrail_trap_phase_invalid_during_alloc)
        /*0020*/ 	.word	0x00000000


	//----- nvinfo : EIATTR_FRAME_SIZE
	.align		4
.L_23:
        /*0024*/ 	.byte	0x04, 0x11
        /*0026*/ 	.short	(.L_25 - .L_24)
	.align		4
.L_24:
        /*0028*/ 	.word	index@($__internal_0_$__cuda_sm10x_tcgen05_guardrail_trap_col_being_dealloced_not_returned_by_alloc)
        /*002c*/ 	.word	0x00000000


	//----- nvinfo : EIATTR_FRAME_SIZE
	.align		4
.L_25:
        /*0030*/ 	.byte	0x04, 0x11
        /*0032*/ 	.short	(.L_27 - .L_26)
	.align		4
.L_26:
        /*0034*/ 	.word	index@(_ZN7cutlass13device_kernelINS_4gemm6kernel13GemmUniversalIN4cute5tupleIJiiiiEEENS1_10collective13CollectiveMmaINS1_35MainloopSm100TmaUmmaWarpSpecializedILi34ELi2ELi4ENS5_IJNS4_1CILi1EEENSA_ILi2EEESB_EEEEENS5_IJNSA_ILi64EEENSA_ILi128EEENSA_ILi32EEEEEENS_12float_e5m2_tENS5_IJlSB_lEEESJ_SK_NS4_8TiledMMAINS4_8MMA_AtomIJNS4_10MMA_TraitsINS4_19SM100_MMA_F8F6F4_SSEJSJ_SJ_fSF_SG_NS4_17integral_constantINS4_4UMMA5MajorELSR_0EEESS_NSP_INSQ_7ScaleInELST_0EEESU_EEEEEENS4_6LayoutINS5_IJSB_SB_SB_EEENS5_IJNSA_ILi0EEESZ_SZ_EEEEENS5_IJNS4_10UnderscoreES12_S12_EEEEENS4_23SM90_TMA_LOAD_MULTICASTENS4_14ComposedLayoutINS4_7SwizzleILi1ELi4ELi3EEENS4_18smem_ptr_flag_bitsILi8EEENSX_INS5_IJNSA_ILi8EEESH_EEENS5_IJSH_SB_EEEEEEEvNS4_8identityENS4_13SM90_TMA_LOADES1F_vS1G_EENS_8epilogue10collective18CollectiveEpilogueINS1J_23Sm100TmaWarpSpecializedILi2ELi2ELi32ELb0ELb0EEEJSI_NS5_IJNSX_ISF_SB_EES1O_EEESJ_SK_SJ_SK_NS1J_6fusion15FusionCallbacksIS1N_NS1Q_17LinearCombinationISJ_fSJ_fLNS_15FloatRoundStyleE2EEESI_S1P_JEEENS4_5SM1004TMEM4LOAD26SM100_TMEM_LOAD_16dp32b32xES1H_NS16_INS17_ILi2ELi4ELi3EEES1A_NSX_INS5_IJS1B_SF_EEENS5_IJSF_SB_EEEEEEENS4_39AutoVectorizingCopyWithAssumedAlignmentILi128EEENS4_14SM90_TMA_STOREES24_S26_S26_EEEvvEEEEvNT_6ParamsE)
        /*0038*/ 	.word	0x00000000


	//----- nvinfo : EIATTR_MIN_STACK_SIZE
	.align		4
.L_27:
        /*003c*/ 	.byte	0x04, 0x12
        /*003e*/ 	.short	(.L_29 - .L_28)
	.align		4
.L_28:
        /*0040*/ 	.word	index@(_ZN7cutlass13device_kernelINS_4gemm6kernel13GemmUniversalIN4cute5tupleIJiiiiEEENS1_10collective13CollectiveMmaINS1_35MainloopSm100TmaUmmaWarpSpecializedILi34ELi2ELi4ENS5_IJNS4_1CILi1EEENSA_ILi2EEESB_EEEEENS5_IJNSA_ILi64EEENSA_ILi128EEENSA_ILi32EEEEEENS_12float_e5m2_tENS5_IJlSB_lEEESJ_SK_NS4_8TiledMMAINS4_8MMA_AtomIJNS4_10MMA_TraitsINS4_19SM100_MMA_F8F6F4_SSEJSJ_SJ_fSF_SG_NS4_17integral_constantINS4_4UMMA5MajorELSR_0EEESS_NSP_INSQ_7ScaleInELST_0EEESU_EEEEEENS4_6LayoutINS5_IJSB_SB_SB_EEENS5_IJNSA_ILi0EEESZ_SZ_EEEEENS5_IJNS4_10UnderscoreES12_S12_EEEEENS4_23SM90_TMA_LOAD_MULTICASTENS4_14ComposedLayoutINS4_7SwizzleILi1ELi4ELi3EEENS4_18smem_ptr_flag_bitsILi8EEENSX_INS5_IJNSA_ILi8EEESH_EEENS5_IJSH_SB_EEEEEEEvNS4_8identityENS4_13SM90_TMA_LOADES1F_vS1G_EENS_8epilogue10collective18CollectiveEpilogueINS1J_23Sm100TmaWarpSpecializedILi2ELi2ELi32ELb0ELb0EEEJSI_NS5_IJNSX_ISF_SB_EES1O_EEESJ_SK_SJ_SK_NS1J_6fusion15FusionCallbacksIS1N_NS1Q_17LinearCombinationISJ_fSJ_fLNS_15FloatRoundStyleE2EEESI_S1P_JEEENS4_5SM1004TMEM4LOAD26SM100_TMEM_LOAD_16dp32b32xES1H_NS16_INS17_ILi2ELi4ELi3EEES1A_NSX_INS5_IJS1B_SF_EEENS5_IJSF_SB_EEEEEEENS4_39AutoVectorizingCopyWithAssumedAlignmentILi128EEENS4_14SM90_TMA_STOREES24_S26_S26_EEEvvEEEEvNT_6ParamsE)
        /*0044*/ 	.word	0x00000000
.L_29:


//--------------------- .nv.compat                --------------------------
	.section	.nv.compat,"",@"SHT_CUDA_COMPAT_INFO"
	.align	4
        /*0000*/ 	.byte	0x02, 0x09, 0x01, 0x00, 0x02, 0x02, 0x02, 0x00, 0x02, 0x05, 0x05, 0x00, 0x03, 0x07, 0x01, 0x01
        /*0010*/ 	.byte	0x02, 0x03, 0x01, 0x00, 0x02, 0x06, 0x01, 0x00, 0x04, 0x0b, 0x08, 0x00, 0x09, 0x00, 0x00, 0x00
        /*0020*/ 	.byte	0x00, 0x00, 0x00, 0x00


//--------------------- .nv.info._ZN7cutlass13device_kernelINS_4gemm6kernel13GemmUniversalIN4cute5tupleIJiiiiEEENS1_10collective13CollectiveMmaINS1_35MainloopSm100TmaUmmaWarpSpecializedILi34ELi2ELi4ENS5_IJNS4_1CILi1EEENSA_ILi2EEESB_EEEEENS5_IJNSA_ILi64EEENSA_ILi128EEENSA_ILi32EEEEEENS_12float_e5m2_tENS5_IJlSB_lEEESJ_SK_NS4_8TiledMMAINS4_8MMA_AtomIJNS4_10MMA_TraitsINS4_19SM100_MMA_F8F6F4_SSEJSJ_SJ_fSF_SG_NS4_17integral_constantINS4_4UMMA5MajorELSR_0EEESS_NSP_INSQ_7ScaleInELST_0EEESU_EEEEEENS4_6LayoutINS5_IJSB_SB_SB_EEENS5_IJNSA_ILi0EEESZ_SZ_EEEEENS5_IJNS4_10UnderscoreES12_S12_EEEEENS4_23SM90_TMA_LOAD_MULTICASTENS4_14ComposedLayoutINS4_7SwizzleILi1ELi4ELi3EEENS4_18smem_ptr_flag_bitsILi8EEENSX_INS5_IJNSA_ILi8EEESH_EEENS5_IJSH_SB_EEEEEEEvNS4_8identityENS4_13SM90_TMA_LOADES1F_vS1G_EENS_8epilogue10collective18CollectiveEpilogueINS1J_23Sm100TmaWarpSpecializedILi2ELi2ELi32ELb0ELb0EEEJSI_NS5_IJNSX_ISF_SB_EES1O_EEESJ_SK_SJ_SK_NS1J_6fusion15FusionCallbacksIS1N_NS1Q_17LinearCombinationISJ_fSJ_fLNS_15FloatRoundStyleE2EEESI_S1P_JEEENS4_5SM1004TMEM4LOAD26SM100_TMEM_LOAD_16dp32b32xES1H_NS16_INS17_ILi2ELi4ELi3EEES1A_NSX_INS5_IJS1B_SF_EEENS5_IJSF_SB_EEEEEEENS4_39AutoVectorizingCopyWithAssumedAlignmentILi128EEENS4_14SM90_TMA_STOREES24_S26_S26_EEEvvEEEEvNT_6ParamsE --------------------------
	.section	.nv.info._ZN7cutlass13device_kernelINS_4gemm6kernel13GemmUniversalIN4cute5tupleIJiiiiEEENS1_10collective13CollectiveMmaINS1_35MainloopSm100TmaUmmaWarpSpecializedILi34ELi2ELi4ENS5_IJNS4_1CILi1EEENSA_ILi2EEESB_EEEEENS5_IJNSA_ILi64EEENSA_ILi128EEENSA_ILi32EEEEEENS_12float_e5m2_tENS5_IJlSB_lEEESJ_SK_NS4_8TiledMMAINS4_8MMA_AtomIJNS4_10MMA_TraitsINS4_19SM100_MMA_F8F6F4_SSEJSJ_SJ_fSF_SG_NS4_17integral_constantINS4_4UMMA5MajorELSR_0EEESS_NSP_INSQ_7ScaleInELST_0EEESU_EEEEEENS4_6LayoutINS5_IJSB_SB_SB_EEENS5_IJNSA_ILi0EEESZ_SZ_EEEEENS5_IJNS4_10UnderscoreES12_S12_EEEEENS4_23SM90_TMA_LOAD_MULTICASTENS4_14ComposedLayoutINS4_7SwizzleILi1ELi4ELi3EEENS4_18smem_ptr_flag_bitsILi8EEENSX_INS5_IJNSA_ILi8EEESH_EEENS5_IJSH_SB_EEEEEEEvNS4_8identityENS4_13SM90_TMA_LOADES1F_vS1G_EENS_8epilogue10collective18CollectiveEpilogueINS1J_23Sm100TmaWarpSpecializedILi2ELi2ELi32ELb0ELb0EEEJSI_NS5_IJNSX_ISF_SB_EES1O_EEESJ_SK_SJ_SK_NS1J_6fusion15FusionCallbacksIS1N_NS1Q_17LinearCombinationISJ_fSJ_fLNS_15FloatRoundStyleE2EEESI_S1P_JEEENS4_5SM1004TMEM4LOAD26SM100_TMEM_LOAD_16dp32b32xES1H_NS16_INS17_ILi2ELi4ELi3EEES1A_NSX_INS5_IJS1B_SF_EEENS5_IJSF_SB_EEEEEEENS4_39AutoVectorizingCopyWithAssumedAlignmentILi128EEENS4_14SM90_TMA_STOREES24_S26_S26_EEEvvEEEEvNT_6ParamsE,"",@"SHT_CUDA_INFO"
	.sectionflags	@""
	.align	4


	//----- nvinfo : EIATTR_CUDA_API_VERSION
	.align		4
        /*0000*/ 	.byte	0x04, 0x37
        /*0002*/ 	.short	(.L_31 - .L_30)
.L_30:
        /*0004*/ 	.word	0x00000082


	//----- nvinfo : EIATTR_KPARAM_INFO
	.align		4
.L_31:
        /*0008*/ 	.byte	0x04, 0x17
        /*000a*/ 	.short	(.L_33 - .L_32)
.L_32:
        /*000c*/ 	.word	0x00000000
        /*0010*/ 	.short	0x0000
        /*0012*/ 	.short	0x0000
        /*0014*/ 	.byte	0x00, 0xf0, 0x01, 0x20


	//----- nvinfo : EIATTR_AT_ENTRY_FRAGMENTS
	.align		4
.L_33:
        /*0018*/ 	.byte	0x04, 0x4f
        /*001a*/ 	.short	(.L_35 - .L_34)


	//   ....[0]....
.L_34:
        /*001c*/ 	.word	0x00000006


	//----- nvinfo : EIATTR_RESERVED_SMEM_USED
	.align		4
.L_35:
        /*0020*/ 	.byte	0x01, 0x41
	.zero		2


	//----- nvinfo : EIATTR_SPARSE_MMA_MASK
	.align		4
        /*0024*/ 	.byte	0x03, 0x50
        /*0026*/ 	.short	0x0000


	//----- nvinfo : EIATTR_TCGEN05_1CTA_USED
	.align		4
        /*0028*/ 	.byte	0x01, 0x51
	.zero		2


	//----- nvinfo : EIATTR_MAXREG_COUNT
	.align		4
        /*002c*/ 	.byte	0x03, 0x1b
        /*002e*/ 	.short	0x00ff


	//----- nvinfo : EIATTR_NUM_BARRIERS
	.align		4
        /*0030*/ 	.byte	0x02, 0x4c
        /*0032*/ 	.byte	0x07
	.zero		1


	//----- nvinfo : EIATTR_EXTERNS
	.align		4
        /*0034*/ 	.byte	0x04, 0x0f
        /*0036*/ 	.short	(.L_37 - .L_36)


	//   ....[0]....
	.align		4
.L_36:
        /*0038*/ 	.word	index@(__assertfail)


	//----- nvinfo : EIATTR_MERCURY_ISA_VERSION
	.align		4
.L_37:
        /*003c*/ 	.byte	0x03, 0x5f
        /*003e*/ 	.short	0x0101


	//----- nvinfo : EIATTR_INT_WARP_WIDE_INSTR_OFFSETS
	.align		4
        /*0040*/ 	.byte	0x04, 0x31
        /*0042*/ 	.short	(.L_39 - .L_38)


	//   ....[0]....
.L_38:
        /*0044*/ 	.word	0x00005000


	//   ....[1]....
        /*0048*/ 	.word	0x00005020


	//   ....[2]....
        /*004c*/ 	.word	0x00005050


	//   ....[3]....
        /*0050*/ 	.word	0x00005b90


	//   ....[4]....
        /*0054*/ 	.word	0x00005c00


	//   ....[5]....
        /*0058*/ 	.word	0x00005cd0


	//   ....[6]....
        /*005c*/ 	.word	0x00005d80


	//----- nvinfo : EIATTR_COOP_GROUP_MASK_REGIDS
	.align		4
.L_39:
        /*0060*/ 	.byte	0x04, 0x29
        /*0062*/ 	.short	(.L_41 - .L_40)


	//   ....[0]....
.L_40:
        /*0064*/ 	.word	0xffffffff


	//   ....[1]....
        /*0068*/ 	.word	0xffffffff


	//   ....[2]....
        /*006c*/ 	.word	0xffffffff


	//   ....[3]....
        /*0070*/ 	.word	0xffffffff


	//   ....[4]....
        /*0074*/ 	.word	0xffffffff


	//   ....[5]....
        /*0078*/ 	.word	0xffffffff


	//   ....[6]....
        /*007c*/ 	.word	0xffffffff


	//   ....[7]....
        /*0080*/ 	.word	0xffffffff


	//   ....[8]....
        /*0084*/ 	.word	0xffffffff


	//   ....[9]....
        /*0088*/ 	.word	0xffffffff


	//   ....[10]....
        /*008c*/ 	.word	0xffffffff


	//   ....[11]....
        /*0090*/ 	.word	0xffffffff


	//   ....[12]....
        /*0094*/ 	.word	0xffffffff


	//   ....[13]....
        /*0098*/ 	.word	0xffffffff


	//----- nvinfo : EIATTR_COOP_GROUP_INSTR_OFFSETS
	.align		4
.L_41:
        /*009c*/ 	.byte	0x04, 0x28
        /*009e*/ 	.short	(.L_43 - .L_42)


	//   ....[0]....
.L_42:
        /*00a0*/ 	.word	0x00000080


	//   ....[1]....
        /*00a4*/ 	.word	0x000004f0


	//   ....[2]....
        /*00a8*/ 	.word	0x00000a90


	//   ....[3]....
        /*00ac*/ 	.word	0x00000bf0


	//   ....[4]....
        /*00b0*/ 	.word	0x00000cf0


	//   ....[5]....
        /*00b4*/ 	.word	0x00000e60


	//   ....[6]....
        /*00b8*/ 	.word	0x00001000


	//   ....[7]....
        /*00bc*/ 	.word	0x000011b0


	//   ....[8]....
        /*00c0*/ 	.word	0x00002390


	//   ....[9]....
        /*00c4*/ 	.word	0x00004340


	//   ....[10]....
        /*00c8*/ 	.word	0x00004550


	//   ....[11]....
        /*00cc*/ 	.word	0x00004580


	//   ....[12]....
        /*00d0*/ 	.word	0x00004ee0


	//   ....[13]....
        /*00d4*/ 	.word	0x00005110


	//----- nvinfo : EIATTR_VRC_CTA_INIT_COUNT
	.align		4
.L_43:
        /*00d8*/ 	.byte	0x02, 0x4a
        /*00da*/ 	.byte	0x80
	.zero		1


	//----- nvinfo : EIATTR_SYSCALL_OFFSETS
	.align		4
        /*00dc*/ 	.byte	0x04, 0x46
        /*00de*/ 	.short	(.L_45 - .L_44)


	//   ....[0]....
.L_44:
        /*00e0*/ 	.word	0x00006990


	//   ....[1]....
        /*00e4*/ 	.word	0x00006ad0


	//   ....[2]....
        /*00e8*/ 	.word	0x00007300


	//   ....[3]....
        /*00ec*/ 	.word	0x00008090


	//----- nvinfo : EIATTR_MBARRIER_INSTR_OFFSETS
	.align		4
.L_45:
        /*00f0*/ 	.byte	0x04, 0x39
        /*00f2*/ 	.short	(.L_47 - .L_46)


	//   ....[0]....
.L_46:
        /*00f4*/ 	.word	0x00000630
        /*00f8*/ 	.word	0x000000ff
        /*00fc*/ 	.word	0x00000000
        /*0100*/ 	.short	0x0100
        /*0102*/ 	.byte	0x04
	.zero		1


	//   ....[1]....
        /*0104*/ 	.word	0x00000640
        /*0108*/ 	.word	0x000000ff
        /*010c*/ 	.word	0x00000110
        /*0110*/ 	.short	0x0100
        /*0112*/ 	.byte	0x04
	.zero		1


	//   ....[2]....
        /*0114*/ 	.word	0x00000650
        /*0118*/ 	.word	0x000000ff
        /*011c*/ 	.word	0x00000008
        /*0120*/ 	.short	0x0100
        /*0122*/ 	.byte	0x04
	.zero		1


	//   ....[3]....
        /*0124*/ 	.word	0x00000660
        /*0128*/ 	.word	0x000000ff
        /*012c*/ 	.word	0x00000118
        /*0130*/ 	.short	0x0100
        /*0132*/ 	.byte	0x04
	.zero		1


	//   ....[4]....
        /*0134*/ 	.word	0x00000670
        /*0138*/ 	.word	0x000000ff
        /*013c*/ 	.word	0x00000010
        /*0140*/ 	.short	0x0100
        /*0142*/ 	.byte	0x04
	.zero		1


	//   ....[5]....
        /*0144*/ 	.word	0x00000680
        /*0148*/ 	.word	0x000000ff
        /*014c*/ 	.word	0x00000120
        /*0150*/ 	.short	0x0100
        /*0152*/ 	.byte	0x04
	.zero		1


	//   ....[6]....
        /*0154*/ 	.word	0x00000690
        /*0158*/ 	.word	0x000000ff
        /*015c*/ 	.word	0x00000018
        /*0160*/ 	.short	0x0100
        /*0162*/ 	.byte	0x04
	.zero		1


	//   ....[7]....
        /*0164*/ 	.word	0x000006a0
        /*0168*/ 	.word	0x000000ff
        /*016c*/ 	.word	0x00000128
        /*0170*/ 	.short	0x0100
        /*0172*/ 	.byte	0x04
	.zero		1


	//   ....[8]....
        /*0174*/ 	.word	0x000006b0
        /*0178*/ 	.word	0x000000ff
        /*017c*/ 	.word	0x00000020
        /*0180*/ 	.short	0x0100
        /*0182*/ 	.byte	0x04
	.zero		1


	//   ....[9]....
        /*0184*/ 	.word	0x000006c0
        /*0188*/ 	.word	0x000000ff
        /*018c*/ 	.word	0x00000130
        /*0190*/ 	.short	0x0100
        /*0192*/ 	.byte	0x04
	.zero		1


	//   ....[10]....
        /*0194*/ 	.word	0x000006d0
        /*0198*/ 	.word	0x000000ff
        /*019c*/ 	.word	0x00000028
        /*01a0*/ 	.short	0x0100
        /*01a2*/ 	.byte	0x04
	.zero		1


	//   ....[11]....
        /*01a4*/ 	.word	0x000006e0
        /*01a8*/ 	.word	0x000000ff
        /*01ac*/ 	.word	0x00000138
        /*01b0*/ 	.short	0x0100
        /*01b2*/ 	.byte	0x04
	.zero		1


	//   ....[12]....
        /*01b4*/ 	.word	0x000006f0
        /*01b8*/ 	.word	0x000000ff
        /*01bc*/ 	.word	0x00000030
        /*01c0*/ 	.short	0x0100
        /*01c2*/ 	.byte	0x04
	.zero		1


	//   ....[13]....
        /*01c4*/ 	.word	0x00000700
        /*01c8*/ 	.word	0x000000ff
        /*01cc*/ 	.word	0x00000140
        /*01d0*/ 	.short	0x0100
        /*01d2*/ 	.byte	0x04
	.zero		1


	//   ....[14]....
        /*01d4*/ 	.word	0x00000710
        /*01d8*/ 	.word	0x000000ff
        /*01dc*/ 	.word	0x00000038
        /*01e0*/ 	.short	0x0100
        /*01e2*/ 	.byte	0x04
	.zero		1


	//   ....[15]....
        /*01e4*/ 	.word	0x00000720
        /*01e8*/ 	.word	0x000000ff
        /*01ec*/ 	.word	0x00000148
        /*01f0*/ 	.short	0x0100
        /*01f2*/ 	.byte	0x04
	.zero		1


	//   ....[16]....
        /*01f4*/ 	.word	0x00000730
        /*01f8*/ 	.word	0x000000ff
        /*01fc*/ 	.word	0x00000040
        /*0200*/ 	.short	0x0100
        /*0202*/ 	.byte	0x04
	.zero		1


	//   ....[17]....
        /*0204*/ 	.word	0x00000740
        /*0208*/ 	.word	0x000000ff
        /*020c*/ 	.word	0x00000150
        /*0210*/ 	.short	0x0100
        /*0212*/ 	.byte	0x04
	.zero		1


	//   ....[18]....
        /*0214*/ 	.word	0x00000750
        /*0218*/ 	.word	0x000000ff
        /*021c*/ 	.word	0x00000048
        /*0220*/ 	.short	0x0100
        /*0222*/ 	.byte	0x04
	.zero		1


	//   ....[19]....
        /*0224*/ 	.word	0x00000760
        /*0228*/ 	.word	0x000000ff
        /*022c*/ 	.word	0x00000158
        /*0230*/ 	.short	0x0100
        /*0232*/ 	.byte	0x04
	.zero		1


	//   ....[20]....
        /*0234*/ 	.word	0x00000770
        /*0238*/ 	.word	0x000000ff
        /*023c*/ 	.word	0x00000050
        /*0240*/ 	.short	0x0100
        /*0242*/ 	.byte	0x04
	.zero		1


	//   ....[21]....
        /*0244*/ 	.word	0x00000780
        /*0248*/ 	.word	0x000000ff
        /*024c*/ 	.word	0x00000160
        /*0250*/ 	.short	0x0100
        /*0252*/ 	.byte	0x04
	.zero		1


	//   ....[22]....
        /*0254*/ 	.word	0x00000790
        /*0258*/ 	.word	0x000000ff
        /*025c*/ 	.word	0x00000058
        /*0260*/ 	.short	0x0100
        /*0262*/ 	.byte	0x04
	.zero		1


	//   ....[23]....
        /*0264*/ 	.word	0x000007a0
        /*0268*/ 	.word	0x000000ff
        /*026c*/ 	.word	0x00000168
        /*0270*/ 	.short	0x0100
        /*0272*/ 	.byte	0x04
	.zero		1


	//   ....[24]....
        /*0274*/ 	.word	0x000007b0
        /*0278*/ 	.word	0x000000ff
        /*027c*/ 	.word	0x00000060
        /*0280*/ 	.short	0x0100
        /*0282*/ 	.byte	0x04
	.zero		1


	//   ....[25]....
        /*0284*/ 	.word	0x000007c0
        /*0288*/ 	.word	0x000000ff
        /*028c*/ 	.word	0x00000170
        /*0290*/ 	.short	0x0100
        /*0292*/ 	.byte	0x04
	.zero		1


	//   ....[26]....
        /*0294*/ 	.word	0x000007d0
        /*0298*/ 	.word	0x000000ff
        /*029c*/ 	.word	0x00000068
        /*02a0*/ 	.short	0x0100
        /*02a2*/ 	.byte	0x04
	.zero		1


	//   ....[27]....
        /*02a4*/ 	.word	0x000007e0
        /*02a8*/ 	.word	0x000000ff
        /*02ac*/ 	.word	0x00000178
        /*02b0*/ 	.short	0x0100
        /*02b2*/ 	.byte	0x04
	.zero		1


	//   ....[28]....
        /*02b4*/ 	.word	0x000007f0
        /*02b8*/ 	.word	0x000000ff
        /*02bc*/ 	.word	0x00000070
        /*02c0*/ 	.short	0x0100
        /*02c2*/ 	.byte	0x04
	.zero		1


	//   ....[29]....
        /*02c4*/ 	.word	0x00000800
        /*02c8*/ 	.word	0x000000ff
        /*02cc*/ 	.word	0x00000180
        /*02d0*/ 	.short	0x0100
        /*02d2*/ 	.byte	0x04
	.zero		1


	//   ....[30]....
        /*02d4*/ 	.word	0x00000810
        /*02d8*/ 	.word	0x000000ff
        /*02dc*/ 	.word	0x00000078
        /*02e0*/ 	.short	0x0100
        /*02e2*/ 	.byte	0x04
	.zero		1


	//   ....[31]....
        /*02e4*/ 	.word	0x00000820
        /*02e8*/ 	.word	0x000000ff
        /*02ec*/ 	.word	0x00000188
        /*02f0*/ 	.short	0x0100
        /*02f2*/ 	.byte	0x04
	.zero		1


	//   ....[32]....
        /*02f4*/ 	.word	0x00000830
        /*02f8*/ 	.word	0x000000ff
        /*02fc*/ 	.word	0x00000080
        /*0300*/ 	.short	0x0100
        /*0302*/ 	.byte	0x04
	.zero		1


	//   ....[33]....
        /*0304*/ 	.word	0x00000840
        /*0308*/ 	.word	0x000000ff
        /*030c*/ 	.word	0x00000190
        /*0310*/ 	.short	0x0100
        /*0312*/ 	.byte	0x04
	.zero		1


	//   ....[34]....
        /*0314*/ 	.word	0x00000850
        /*0318*/ 	.word	0x000000ff
        /*031c*/ 	.word	0x00000088
        /*0320*/ 	.short	0x0100
        /*0322*/ 	.byte	0x04
	.zero		1


	//   ....[35]....
        /*0324*/ 	.word	0x00000860
        /*0328*/ 	.word	0x000000ff
        /*032c*/ 	.word	0x00000198
        /*0330*/ 	.short	0x0100
        /*0332*/ 	.byte	0x04
	.zero		1


	//   ....[36]....
        /*0334*/ 	.word	0x00000870
        /*0338*/ 	.word	0x000000ff
        /*033c*/ 	.word	0x00000090
        /*0340*/ 	.short	0x0100
        /*0342*/ 	.byte	0x04
	.zero		1


	//   ....[37]....
        /*0344*/ 	.word	0x00000880
        /*0348*/ 	.word	0x000000ff
        /*034c*/ 	.word	0x000001a0
        /*0350*/ 	.short	0x0100
        /*0352*/ 	.byte	0x04
	.zero		1


	//   ....[38]....
        /*0354*/ 	.word	0x00000890
        /*0358*/ 	.word	0x000000ff
        /*035c*/ 	.word	0x00000098
        /*0360*/ 	.short	0x0100
        /*0362*/ 	.byte	0x04
	.zero		1


	//   ....[39]....
        /*0364*/ 	.word	0x000008a0
        /*0368*/ 	.word	0x000000ff
        /*036c*/ 	.word	0x000001a8
        /*0370*/ 	.short	0x0100
        /*0372*/ 	.byte	0x04
	.zero		1


	//   ....[40]....
        /*0374*/ 	.word	0x000008b0
        /*0378*/ 	.word	0x000000ff
        /*037c*/ 	.word	0x000000a0
        /*0380*/ 	.short	0x0100
        /*0382*/ 	.byte	0x04
	.zero		1


	//   ....[41]....
        /*0384*/ 	.word	0x000008c0
        /*0388*/ 	.word	0x000000ff
        /*038c*/ 	.word	0x000001b0
        /*0390*/ 	.short	0x0100
        /*0392*/ 	.byte	0x04
	.zero		1


	//   ....[42]....
        /*0394*/ 	.word	0x000008d0
        /*0398*/ 	.word	0x000000ff
        /*039c*/ 	.word	0x000000a8
        /*03a0*/ 	.short	0x0100
        /*03a2*/ 	.byte	0x04
	.zero		1


	//   ....[43]....
        /*03a4*/ 	.word	0x000008e0
        /*03a8*/ 	.word	0x000000ff
        /*03ac*/ 	.word	0x000001b8
        /*03b0*/ 	.short	0x0100
        /*03b2*/ 	.byte	0x04
	.zero		1


	//   ....[44]....
        /*03b4*/ 	.word	0x000008f0
        /*03b8*/ 	.word	0x000000ff
        /*03bc*/ 	.word	0x000000b0
        /*03c0*/ 	.short	0x0100
        /*03c2*/ 	.byte	0x04
	.zero		1


	//   ....[45]....
        /*03c4*/ 	.word	0x00000900
        /*03c8*/ 	.word	0x000000ff
        /*03cc*/ 	.word	0x000001c0
        /*03d0*/ 	.short	0x0100
        /*03d2*/ 	.byte	0x04
	.zero		1


	//   ....[46]....
        /*03d4*/ 	.word	0x00000910
        /*03d8*/ 	.word	0x000000ff
        /*03dc*/ 	.word	0x000000b8
        /*03e0*/ 	.short	0x0100
        /*03e2*/ 	.byte	0x04
	.zero		1


	//   ....[47]....
        /*03e4*/ 	.word	0x00000920
        /*03e8*/ 	.word	0x000000ff
        /*03ec*/ 	.word	0x000001c8
        /*03f0*/ 	.short	0x0100
        /*03f2*/ 	.byte	0x04
	.zero		1


	//   ....[48]....
        /*03f4*/ 	.word	0x00000930
        /*03f8*/ 	.word	0x000000ff
        /*03fc*/ 	.word	0x000000c0
        /*0400*/ 	.short	0x0100
        /*0402*/ 	.byte	0x04
	.zero		1


	//   ....[49]....
        /*0404*/ 	.word	0x00000940
        /*0408*/ 	.word	0x000000ff
        /*040c*/ 	.word	0x000001d0
        /*0410*/ 	.short	0x0100
        /*0412*/ 	.byte	0x04
	.zero		1


	//   ....[50]....
        /*0414*/ 	.word	0x00000950
        /*0418*/ 	.word	0x000000ff
        /*041c*/ 	.word	0x000000c8
        /*0420*/ 	.short	0x0100
        /*0422*/ 	.byte	0x04
	.zero		1


	//   ....[51]....
        /*0424*/ 	.word	0x00000960
        /*0428*/ 	.word	0x000000ff
        /*042c*/ 	.word	0x000001d8
        /*0430*/ 	.short	0x0100
        /*0432*/ 	.byte	0x04
	.zero		1


	//   ....[52]....
        /*0434*/ 	.word	0x00000970
        /*0438*/ 	.word	0x000000ff
        /*043c*/ 	.word	0x000000d0
        /*0440*/ 	.short	0x0100
        /*0442*/ 	.byte	0x04
	.zero		1


	//   ....[53]....
        /*0444*/ 	.word	0x00000980
        /*0448*/ 	.word	0x000000ff
        /*044c*/ 	.word	0x000001e0
        /*0450*/ 	.short	0x0100
        /*0452*/ 	.byte	0x04
	.zero		1


	//   ....[54]....
        /*0454*/ 	.word	0x00000990
        /*0458*/ 	.word	0x000000ff
        /*045c*/ 	.word	0x000000d8
        /*0460*/ 	.short	0x0100
        /*0462*/ 	.byte	0x04
	.zero		1


	//   ....[55]....
        /*0464*/ 	.word	0x000009a0
        /*0468*/ 	.word	0x000000ff
        /*046c*/ 	.word	0x000001e8
        /*0470*/ 	.short	0x0100
        /*0472*/ 	.byte	0x04
	.zero		1


	//   ....[56]....
        /*0474*/ 	.word	0x000009b0
        /*0478*/ 	.word	0x000000ff
        /*047c*/ 	.word	0x000000e0
        /*0480*/ 	.short	0x0100
        /*0482*/ 	.byte	0x04
	.zero		1


	//   ....[57]....
        /*0484*/ 	.word	0x000009c0
        /*0488*/ 	.word	0x000000ff
        /*048c*/ 	.word	0x000001f0
        /*0490*/ 	.short	0x0100
        /*0492*/ 	.byte	0x04
	.zero		1


	//   ....[58]....
        /*0494*/ 	.word	0x000009d0
        /*0498*/ 	.word	0x000000ff
        /*049c*/ 	.word	0x000000e8
        /*04a0*/ 	.short	0x0100
        /*04a2*/ 	.byte	0x04
	.zero		1


	//   ....[59]....
        /*04a4*/ 	.word	0x000009e0
        /*04a8*/ 	.word	0x000000ff
        /*04ac*/ 	.word	0x000001f8
        /*04b0*/ 	.short	0x0100
        /*04b2*/ 	.byte	0x04
	.zero		1


	//   ....[60]....
        /*04b4*/ 	.word	0x000009f0
        /*04b8*/ 	.word	0x000000ff
        /*04bc*/ 	.word	0x000000f0
        /*04c0*/ 	.short	0x0100
        /*04c2*/ 	.byte	0x04
	.zero		1


	//   ....[61]....
        /*04c4*/ 	.word	0x00000a00
        /*04c8*/ 	.word	0x000000ff
        /*04cc*/ 	.word	0x00000200
        /*04d0*/ 	.short	0x0100
        /*04d2*/ 	.byte	0x04
	.zero		1


	//   ....[62]....
        /*04d4*/ 	.word	0x00000a10
        /*04d8*/ 	.word	0x000000ff
        /*04dc*/ 	.word	0x000000f8
        /*04e0*/ 	.short	0x0100
        /*04e2*/ 	.byte	0x04
	.zero		1


	//   ....[63]....
        /*04e4*/ 	.word	0x00000a20
        /*04e8*/ 	.word	0x000000ff
        /*04ec*/ 	.word	0x00000208
        /*04f0*/ 	.short	0x0100
        /*04f2*/ 	.byte	0x04
	.zero		1


	//   ....[64]....
        /*04f4*/ 	.word	0x00000a30
        /*04f8*/ 	.word	0x000000ff
        /*04fc*/ 	.word	0x00000100
        /*0500*/ 	.short	0x0100
        /*0502*/ 	.byte	0x04
	.zero		1


	//   ....[65]....
        /*0504*/ 	.word	0x00000a40
        /*0508*/ 	.word	0x000000ff
        /*050c*/ 	.word	0x00000210
        /*0510*/ 	.short	0x0100
        /*0512*/ 	.byte	0x04
	.zero		1


	//   ....[66]....
        /*0514*/ 	.word	0x00000a50
        /*0518*/ 	.word	0x000000ff
        /*051c*/ 	.word	0x00000108
        /*0520*/ 	.short	0x0100
        /*0522*/ 	.byte	0x04
	.zero		1


	//   ....[67]....
        /*0524*/ 	.word	0x00000a60
        /*0528*/ 	.word	0x000000ff
        /*052c*/ 	.word	0x00000218
        /*0530*/ 	.short	0x0100
        /*0532*/ 	.byte	0x04
	.zero		1


	//   ....[68]....
        /*0534*/ 	.word	0x00000ba0
        /*0538*/ 	.word	0x000000ff
        /*053c*/ 	.word	0x00000220
        /*0540*/ 	.short	0x0100
        /*0542*/ 	.byte	0x04
	.zero		1


	//   ....[69]....
        /*0544*/ 	.word	0x00000bb0
        /*0548*/ 	.word	0x000000ff
        /*054c*/ 	.word	0x00000230
        /*0550*/ 	.short	0x0100
        /*0552*/ 	.byte	0x04
	.zero		1


	//   ....[70]....
        /*0554*/ 	.word	0x00000bc0
        /*0558*/ 	.word	0x000000ff
        /*055c*/ 	.word	0x00000228
        /*0560*/ 	.short	0x0100
        /*0562*/ 	.byte	0x04
	.zero		1


	//   ....[71]....
        /*0564*/ 	.word	0x00000bd0
        /*0568*/ 	.word	0x000000ff
        /*056c*/ 	.word	0x00000238
        /*0570*/ 	.short	0x0100
        /*0572*/ 	.byte	0x04
	.zero		1


	//   ....[72]....
        /*0574*/ 	.word	0x00000cc0
        /*0578*/ 	.word	0x000000ff
        /*057c*/ 	.word	0x00000240
        /*0580*/ 	.short	0x0100
        /*0582*/ 	.byte	0x06
	.zero		1


	//   ....[73]....
        /*0584*/ 	.word	0x00000cd0
        /*0588*/ 	.word	0x000000ff
        /*058c*/ 	.word	0x00000248
        /*0590*/ 	.short	0x0100
        /*0592*/ 	.byte	0x06
	.zero		1


	//   ....[74]....
        /*0594*/ 	.word	0x00000e10
        /*0598*/ 	.word	0x000000ff
        /*059c*/ 	.word	0x00000250
        /*05a0*/ 	.short	0x0100
        /*05a2*/ 	.byte	0x06
	.zero		1


	//   ....[75]....
        /*05a4*/ 	.word	0x00000e20
        /*05a8*/ 	.word	0x000000ff
        /*05ac*/ 	.word	0x00000260
        /*05b0*/ 	.short	0x0100
        /*05b2*/ 	.byte	0x06
	.zero		1


	//   ....[76]....
        /*05b4*/ 	.word	0x00000e30
        /*05b8*/ 	.word	0x000000ff
        /*05bc*/ 	.word	0x00000258
        /*05c0*/ 	.short	0x0100
        /*05c2*/ 	.byte	0x06
	.zero		1


	//   ....[77]....
        /*05c4*/ 	.word	0x00000e40
        /*05c8*/ 	.word	0x000000ff
        /*05cc*/ 	.word	0x00000268
        /*05d0*/ 	.short	0x0100
        /*05d2*/ 	.byte	0x06
	.zero		1


	//   ....[78]....
        /*05d4*/ 	.word	0x00000f70
        /*05d8*/ 	.word	0x000000ff
        /*05dc*/ 	.word	0x00000270
        /*05e0*/ 	.short	0x0100
        /*05e2*/ 	.byte	0x04
	.zero		1


	//   ....[79]....
        /*05e4*/ 	.word	0x00000f80
        /*05e8*/ 	.word	0x000000ff
        /*05ec*/ 	.word	0x00000290
        /*05f0*/ 	.short	0x0100
        /*05f2*/ 	.byte	0x04
	.zero		1


	//   ....[80]....
        /*05f4*/ 	.word	0x00000f90
        /*05f8*/ 	.word	0x000000ff
        /*05fc*/ 	.word	0x00000278
        /*0600*/ 	.short	0x0100
        /*0602*/ 	.byte	0x04
	.zero		1


	//   ....[81]....
        /*0604*/ 	.word	0x00000fa0
        /*0608*/ 	.word	0x000000ff
        /*060c*/ 	.word	0x00000298
        /*0610*/ 	.short	0x0100
        /*0612*/ 	.byte	0x04
	.zero		1


	//   ....[82]....
        /*0614*/ 	.word	0x00000fb0
        /*0618*/ 	.word	0x000000ff
        /*061c*/ 	.word	0x00000280
        /*0620*/ 	.short	0x0100
        /*0622*/ 	.byte	0x04
	.zero		1


	//   ....[83]....
        /*0624*/ 	.word	0x00000fc0
        /*0628*/ 	.word	0x000000ff
        /*062c*/ 	.word	0x000002a0
        /*0630*/ 	.short	0x0100
        /*0632*/ 	.byte	0x04
	.zero		1


	//   ....[84]....
        /*0634*/ 	.word	0x00000fd0
        /*0638*/ 	.word	0x000000ff
        /*063c*/ 	.word	0x00000288
        /*0640*/ 	.short	0x0100
        /*0642*/ 	.byte	0x04
	.zero		1


	//   ....[85]....
        /*0644*/ 	.word	0x00000fe0
        /*0648*/ 	.word	0x000000ff
        /*064c*/ 	.word	0x000002a8
        /*0650*/ 	.short	0x0100
        /*0652*/ 	.byte	0x04
	.zero		1


	//   ....[86]....
        /*0654*/ 	.word	0x000010d0
        /*0658*/ 	.word	0x000000ff
        /*065c*/ 	.word	0x000002b0
        /*0660*/ 	.short	0x0100
        /*0662*/ 	.byte	0x04
	.zero		1


	//   ....[87]....
        /*0664*/ 	.word	0x000010e0
        /*0668*/ 	.word	0x000000ff
        /*066c*/ 	.word	0x000002c0
        /*0670*/ 	.short	0x0100
        /*0672*/ 	.byte	0x04
	.zero		1


	//   ....[88]....
        /*0674*/ 	.word	0x000010f0
        /*0678*/ 	.word	0x000000ff
        /*067c*/ 	.word	0x000002b8
        /*0680*/ 	.short	0x0100
        /*0682*/ 	.byte	0x04
	.zero		1


	//   ....[89]....
        /*0684*/ 	.word	0x00001100
        /*0688*/ 	.word	0x000000ff
        /*068c*/ 	.word	0x000002c8
        /*0690*/ 	.short	0x0100
        /*0692*/ 	.byte	0x04
	.zero		1


	//   ....[90]....
        /*0694*/ 	.word	0x00001c40
        /*0698*/ 	.word	0x00000000
        /*069c*/ 	.word	0x000002c0
        /*06a0*/ 	.short	0x010a
        /*06a2*/ 	.byte	0xff
	.zero		1


	//   ....[91]....
        /*06a4*/ 	.word	0x00001c60
        /*06a8*/ 	.word	0x00000000
        /*06ac*/ 	.word	0x000002b0
        /*06b0*/ 	.short	0x0101
        /*06b2*/ 	.byte	0xff
	.zero		1


	//   ....[92]....
        /*06b4*/ 	.word	0x00001d20
        /*06b8*/ 	.word	0x000000ff
        /*06bc*/ 	.word	0x00000110
        /*06c0*/ 	.short	0x010a
        /*06c2*/ 	.byte	0x04
	.zero		1


	//   ....[93]....
        /*06c4*/ 	.word	0x00001da0
        /*06c8*/ 	.word	0x000000ff
        /*06cc*/ 	.word	0x00000110
        /*06d0*/ 	.short	0x010a
        /*06d2*/ 	.byte	0x21
	.zero		1


	//   ....[94]....
        /*06d4*/ 	.word	0x00001f30
        /*06d8*/ 	.word	0x000000ff
        /*06dc*/ 	.word	0x00000110
        /*06e0*/ 	.short	0x010a
        /*06e2*/ 	.byte	0x08
	.zero		1


	//   ....[95]....
        /*06e4*/ 	.word	0x00002050
        /*06e8*/ 	.word	0x000000ff
        /*06ec*/ 	.word	0x00000248
        /*06f0*/ 	.short	0x0101
        /*06f2*/ 	.byte	0x07
	.zero		1


	//   ....[96]....
        /*06f4*/ 	.word	0x00002070
        /*06f8*/ 	.word	0x000000ff
        /*06fc*/ 	.word	0x00000110
        /*0700*/ 	.short	0x010a
        /*0702*/ 	.byte	0x04
	.zero		1


	//   ....[97]....
        /*0704*/ 	.word	0x000020f0
        /*0708*/ 	.word	0x000000ff
        /*070c*/ 	.word	0x00000110
        /*0710*/ 	.short	0x010a
        /*0712*/ 	.byte	0x11
	.zero		1


	//   ....[98]....
        /*0714*/ 	.word	0x00002280
        /*0718*/ 	.word	0x000000ff
        /*071c*/ 	.word	0x00000110
        /*0720*/ 	.short	0x010a
        /*0722*/ 	.byte	0x06
	.zero		1


	//   ....[99]....
        /*0724*/ 	.word	0x000023c0
        /*0728*/ 	.word	0x00000003
        /*072c*/ 	.word	0x00000250
        /*0730*/ 	.short	0x010a
        /*0732*/ 	.byte	0xff
	.zero		1


	//   ....[100]....
        /*0734*/ 	.word	0x00002510
        /*0738*/ 	.word	0x00000000
        /*073c*/ 	.word	0x00000000
        /*0740*/ 	.short	0x0101
        /*0742*/ 	.byte	0xff
	.zero		1


	//   ....[101]....
        /*0744*/ 	.word	0x00002ab0
        /*0748*/ 	.word	0x000000ff
        /*074c*/ 	.word	0x00000000
        /*0750*/ 	.short	0x010a
        /*0752*/ 	.byte	0x04
	.zero		1


	//   ....[102]....
        /*0754*/ 	.word	0x00002b40
        /*0758*/ 	.word	0x000000ff
        /*075c*/ 	.word	0x00000000
        /*0760*/ 	.short	0x010a
        /*0762*/ 	.byte	0x05
	.zero		1


	//   ....[103]....
        /*0764*/ 	.word	0x00002bd0
        /*0768*/ 	.word	0x000000ff
        /*076c*/ 	.word	0x00000000
        /*0770*/ 	.short	0x010a
        /*0772*/ 	.byte	0x05
	.zero		1


	//   ....[104]....
        /*0774*/ 	.word	0x00002c60
        /*0778*/ 	.word	0x000000ff
        /*077c*/ 	.word	0x00000000
        /*0780*/ 	.short	0x010a
        /*0782*/ 	.byte	0x05
	.zero		1


	//   ....[105]....
        /*0784*/ 	.word	0x00002cf0
        /*0788*/ 	.word	0x000000ff
        /*078c*/ 	.word	0x00000000
        /*0790*/ 	.short	0x010a
        /*0792*/ 	.byte	0x05
	.zero		1


	//   ....[106]....
        /*0794*/ 	.word	0x00002d80
        /*0798*/ 	.word	0x000000ff
        /*079c*/ 	.word	0x00000000
        /*07a0*/ 	.short	0x010a
        /*07a2*/ 	.byte	0x05
	.zero		1


	//   ....[107]....
        /*07a4*/ 	.word	0x00002e10
        /*07a8*/ 	.word	0x000000ff
        /*07ac*/ 	.word	0x00000000
        /*07b0*/ 	.short	0x010a
        /*07b2*/ 	.byte	0x05
	.zero		1


	//   ....[108]....
        /*07b4*/ 	.word	0x00002ea0
        /*07b8*/ 	.word	0x000000ff
        /*07bc*/ 	.word	0x00000000
        /*07c0*/ 	.short	0x010a
        /*07c2*/ 	.byte	0x05
	.zero		1


	//   ....[109]....
        /*07c4*/ 	.word	0x00002f30
        /*07c8*/ 	.word	0x000000ff
        /*07cc*/ 	.word	0x00000000
        /*07d0*/ 	.short	0x010a
        /*07d2*/ 	.byte	0x05
	.zero		1


	//   ....[110]....
        /*07d4*/ 	.word	0x00002fc0
        /*07d8*/ 	.word	0x000000ff
        /*07dc*/ 	.word	0x00000000
        /*07e0*/ 	.short	0x010a
        /*07e2*/ 	.byte	0x05
	.zero		1


	//   ....[111]....
        /*07e4*/ 	.word	0x00003050
        /*07e8*/ 	.word	0x000000ff
        /*07ec*/ 	.word	0x00000000
        /*07f0*/ 	.short	0x010a
        /*07f2*/ 	.byte	0x05
	.zero		1


	//   ....[112]....
        /*07f4*/ 	.word	0x000030e0
        /*07f8*/ 	.word	0x000000ff
        /*07fc*/ 	.word	0x00000000
        /*0800*/ 	.short	0x010a
        /*0802*/ 	.byte	0x05
	.zero		1


	//   ....[113]....
        /*0804*/ 	.word	0x00003170
        /*0808*/ 	.word	0x000000ff
        /*080c*/ 	.word	0x00000000
        /*0810*/ 	.short	0x010a
        /*0812*/ 	.byte	0x05
	.zero		1


	//   ....[114]....
        /*0814*/ 	.word	0x00003200
        /*0818*/ 	.word	0x000000ff
        /*081c*/ 	.word	0x00000000
        /*0820*/ 	.short	0x010a
        /*0822*/ 	.byte	0x05
	.zero		1


	//   ....[115]....
        /*0824*/ 	.word	0x00003290
        /*0828*/ 	.word	0x000000ff
        /*082c*/ 	.word	0x00000000
        /*0830*/ 	.short	0x010a
        /*0832*/ 	.byte	0x05
	.zero		1


	//   ....[116]....
        /*0834*/ 	.word	0x00003320
        /*0838*/ 	.word	0x000000ff
        /*083c*/ 	.word	0x00000000
        /*0840*/ 	.short	0x010a
        /*0842*/ 	.byte	0x05
	.zero		1


	//   ....[117]....
        /*0844*/ 	.word	0x000033b0
        /*0848*/ 	.word	0x000000ff
        /*084c*/ 	.word	0x00000000
        /*0850*/ 	.short	0x010a
        /*0852*/ 	.byte	0x05
	.zero		1


	//   ....[118]....
        /*0854*/ 	.word	0x00003440
        /*0858*/ 	.word	0x000000ff
        /*085c*/ 	.word	0x00000000
        /*0860*/ 	.short	0x010a
        /*0862*/ 	.byte	0x05
	.zero		1


	//   ....[119]....
        /*0864*/ 	.word	0x000034d0
        /*0868*/ 	.word	0x000000ff
        /*086c*/ 	.word	0x00000000
        /*0870*/ 	.short	0x010a
        /*0872*/ 	.byte	0x05
	.zero		1


	//   ....[120]....
        /*0874*/ 	.word	0x00003560
        /*0878*/ 	.word	0x000000ff
        /*087c*/ 	.word	0x00000000
        /*0880*/ 	.short	0x010a
        /*0882*/ 	.byte	0x05
	.zero		1


	//   ....[121]....
        /*0884*/ 	.word	0x000035f0
        /*0888*/ 	.word	0x000000ff
        /*088c*/ 	.word	0x00000000
        /*0890*/ 	.short	0x010a
        /*0892*/ 	.byte	0x05
	.zero		1


	//   ....[122]....
        /*0894*/ 	.word	0x00003680
        /*0898*/ 	.word	0x000000ff
        /*089c*/ 	.word	0x00000000
        /*08a0*/ 	.short	0x010a
        /*08a2*/ 	.byte	0x05
	.zero		1


	//   ....[123]....
        /*08a4*/ 	.word	0x00003710
        /*08a8*/ 	.word	0x000000ff
        /*08ac*/ 	.word	0x00000000
        /*08b0*/ 	.short	0x010a
        /*08b2*/ 	.byte	0x05
	.zero		1


	//   ....[124]....
        /*08b4*/ 	.word	0x000037a0
        /*08b8*/ 	.word	0x000000ff
        /*08bc*/ 	.word	0x00000000
        /*08c0*/ 	.short	0x010a
        /*08c2*/ 	.byte	0x05
	.zero		1


	//   ....[125]....
        /*08c4*/ 	.word	0x00003830
        /*08c8*/ 	.word	0x000000ff
        /*08cc*/ 	.word	0x00000000
        /*08d0*/ 	.short	0x010a
        /*08d2*/ 	.byte	0x05
	.zero		1


	//   ....[126]....
        /*08d4*/ 	.word	0x000038c0
        /*08d8*/ 	.word	0x000000ff
        /*08dc*/ 	.word	0x00000000
        /*08e0*/ 	.short	0x010a
        /*08e2*/ 	.byte	0x05
	.zero		1


	//   ....[127]....
        /*08e4*/ 	.word	0x00003950
        /*08e8*/ 	.word	0x000000ff
        /*08ec*/ 	.word	0x00000000
        /*08f0*/ 	.short	0x010a
        /*08f2*/ 	.byte	0x05
	.zero		1


	//   ....[128]....
        /*08f4*/ 	.word	0x000039e0
        /*08f8*/ 	.word	0x000000ff
        /*08fc*/ 	.word	0x00000000
        /*0900*/ 	.short	0x010a
        /*0902*/ 	.byte	0x05
	.zero		1


	//   ....[129]....
        /*0904*/ 	.word	0x00003a70
        /*0908*/ 	.word	0x000000ff
        /*090c*/ 	.word	0x00000000
        /*0910*/ 	.short	0x010a
        /*0912*/ 	.byte	0x05
	.zero		1


	//   ....[130]....
        /*0914*/ 	.word	0x00003b00
        /*0918*/ 	.word	0x000000ff
        /*091c*/ 	.word	0x00000000
        /*0920*/ 	.short	0x010a
        /*0922*/ 	.byte	0x05
	.zero		1


	//   ....[131]....
        /*0924*/ 	.word	0x00003b90
        /*0928*/ 	.word	0x000000ff
        /*092c*/ 	.word	0x00000000
        /*0930*/ 	.short	0x010a
        /*0932*/ 	.byte	0x05
	.zero		1


	//   ....[132]....
        /*0934*/ 	.word	0x00003c20
        /*0938*/ 	.word	0x000000ff
        /*093c*/ 	.word	0x00000000
        /*0940*/ 	.short	0x010a
        /*0942*/ 	.byte	0x05
	.zero		1


	//   ....[133]....
        /*0944*/ 	.word	0x00003cb0
        /*0948*/ 	.word	0x000000ff
        /*094c*/ 	.word	0x00000000
        /*0950*/ 	.short	0x010a
        /*0952*/ 	.byte	0x05
	.zero		1


	//   ....[134]....
        /*0954*/ 	.word	0x00003d50
        /*0958*/ 	.word	0x00000000
        /*095c*/ 	.word	0x00000000
        /*0960*/ 	.short	0x010a
        /*0962*/ 	.byte	0xff
	.zero		1


	//   ....[135]....
        /*0964*/ 	.word	0x00003e90
        /*0968*/ 	.word	0x00000002
        /*096c*/ 	.word	0x000002b0
        /*0970*/ 	.short	0x010a
        /*0972*/ 	.byte	0xff
	.zero		1


	//   ....[136]....
        /*0974*/ 	.word	0x00003ef0
        /*0978*/ 	.word	0x00000004
        /*097c*/ 	.word	0x00000000
        /*0980*/ 	.short	0x0101
        /*0982*/ 	.byte	0xff
	.zero		1


	//   ....[137]....
        /*0984*/ 	.word	0x00003f10
        /*0988*/ 	.word	0x000000ff
        /*098c*/ 	.word	0x00000260
        /*0990*/ 	.short	0x010a
        /*0992*/ 	.byte	0x04
	.zero		1


	//   ....[138]....
        /*0994*/ 	.word	0x00004030
        /*0998*/ 	.word	0x00000002
        /*099c*/ 	.word	0x00000250
        /*09a0*/ 	.short	0x010a
        /*09a2*/ 	.byte	0xff
	.zero		1


	//   ....[139]....
        /*09a4*/ 	.word	0x00004140
        /*09a8*/ 	.word	0x00000002
        /*09ac*/ 	.word	0x00000000
        /*09b0*/ 	.short	0x0101
        /*09b2*/ 	.byte	0xff
	.zero		1


	//   ....[140]....
        /*09b4*/ 	.word	0x000041d0
        /*09b8*/ 	.word	0x000000ff
        /*09bc*/ 	.word	0x00000260
        /*09c0*/ 	.short	0x0106
        /*09c2*/ 	.byte	0x04
	.zero		1


	//   ....[141]....
        /*09c4*/ 	.word	0x000041f0
        /*09c8*/ 	.word	0x000000ff
        /*09cc*/ 	.word	0x00000260
        /*09d0*/ 	.short	0x010a
        /*09d2*/ 	.byte	0x04
	.zero		1


	//   ....[142]....
        /*09d4*/ 	.word	0x00004280
        /*09d8*/ 	.word	0x000000ff
        /*09dc*/ 	.word	0x00000260
        /*09e0*/ 	.short	0x0106
        /*09e2*/ 	.byte	0x07
	.zero		1


	//   ....[143]....
        /*09e4*/ 	.word	0x000042c0
        /*09e8*/ 	.word	0x00000000
        /*09ec*/ 	.word	0x00000260
        /*09f0*/ 	.short	0x010a
        /*09f2*/ 	.byte	0xff
	.zero		1


	//   ....[144]....
        /*09f4*/ 	.word	0x000047c0
        /*09f8*/ 	.word	0x00000000
        /*09fc*/ 	.word	0x00000250
        /*0a00*/ 	.short	0x010a
        /*0a02*/ 	.byte	0xff
	.zero		1


	//   ....[145]....
        /*0a04*/ 	.word	0x000048c0
        /*0a08*/ 	.word	0x00000003
        /*0a0c*/ 	.word	0x00000000
        /*0a10*/ 	.short	0x0101
        /*0a12*/ 	.byte	0xff
	.zero		1


	//   ....[146]....
        /*0a14*/ 	.word	0x000048d0
        /*0a18*/ 	.word	0x000000ff
        /*0a1c*/ 	.word	0x00000000
        /*0a20*/ 	.short	0x010a
        /*0a22*/ 	.byte	0x04
	.zero		1


	//   ....[147]....
        /*0a24*/ 	.word	0x000048f0
        /*0a28*/ 	.word	0x000000ff
        /*0a2c*/ 	.word	0x00000290
        /*0a30*/ 	.short	0x010a
        /*0a32*/ 	.byte	0x13
	.zero		1


	//   ....[148]....
        /*0a34*/ 	.word	0x00004a30
        /*0a38*/ 	.word	0x000000ff
        /*0a3c*/ 	.word	0x00000000
        /*0a40*/ 	.short	0x010a
        /*0a42*/ 	.byte	0x06
	.zero		1


	//   ....[149]....
        /*0a44*/ 	.word	0x00004b30
        /*0a48*/ 	.word	0x000000ff
        /*0a4c*/ 	.word	0x00000000
        /*0a50*/ 	.short	0x010a
        /*0a52*/ 	.byte	0x04
	.zero		1


	//   ....[150]....
        /*0a54*/ 	.word	0x00004d10
        /*0a58*/ 	.word	0x000000ff
        /*0a5c*/ 	.word	0x00000000
        /*0a60*/ 	.short	0x010a
        /*0a62*/ 	.byte	0x04
	.zero		1


	//   ....[151]....
        /*0a64*/ 	.word	0x00004da0
        /*0a68*/ 	.word	0x000000ff
        /*0a6c*/ 	.word	0x00000000
        /*0a70*/ 	.short	0x010a
        /*0a72*/ 	.byte	0x05
	.zero		1


	//   ....[152]....
        /*0a74*/ 	.word	0x00004e30
        /*0a78*/ 	.word	0x000000ff
        /*0a7c*/ 	.word	0x00000000
        /*0a80*/ 	.short	0x010a
        /*0a82*/ 	.byte	0x05
	.zero		1


	//   ....[153]....
        /*0a84*/ 	.word	0x00004ec0
        /*0a88*/ 	.word	0x000000ff
        /*0a8c*/ 	.word	0x00000000
        /*0a90*/ 	.short	0x010a
        /*0a92*/ 	.byte	0x04
	.zero		1


	//   ....[154]....
        /*0a94*/ 	.word	0x00005390
        /*0a98*/ 	.word	0x0000000c
        /*0a9c*/ 	.word	0x00000250
        /*0aa0*/ 	.short	0x010a
        /*0aa2*/ 	.byte	0xff
	.zero		1


	//   ....[155]....
        /*0aa4*/ 	.word	0x00005500
        /*0aa8*/ 	.word	0x00000000
        /*0aac*/ 	.word	0x00000000
        /*0ab0*/ 	.short	0x0101
        /*0ab2*/ 	.byte	0xff
	.zero		1


	//   ....[156]....
        /*0ab4*/ 	.word	0x00005990
        /*0ab8*/ 	.word	0x000000ff
        /*0abc*/ 	.word	0x00000248
        /*0ac0*/ 	.short	0x010a
        /*0ac2*/ 	.byte	0x15
	.zero		1


	//   ....[157]....
        /*0ac4*/ 	.word	0x00005b10
        /*0ac8*/ 	.word	0x000000ff
        /*0acc*/ 	.word	0x00000230
        /*0ad0*/ 	.short	0x010a
        /*0ad2*/ 	.byte	0x15
	.zero		1


	//   ....[158]....
        /*0ad4*/ 	.word	0x00005c80
        /*0ad8*/ 	.word	0x000000ff
        /*0adc*/ 	.word	0x00000220
        /*0ae0*/ 	.short	0x010b
        /*0ae2*/ 	.byte	0x15
	.zero		1


	//   ....[159]....
        /*0ae4*/ 	.word	0x00005c90
        /*0ae8*/ 	.word	0x000000ff
        /*0aec*/ 	.word	0x00000000
        /*0af0*/ 	.short	0x0101
        /*0af2*/ 	.byte	0x22
	.zero		1


	//   ....[160]....
        /*0af4*/ 	.word	0x00005ca0
        /*0af8*/ 	.word	0x000000ff
        /*0afc*/ 	.word	0x00000238
        /*0b00*/ 	.short	0x010a
        /*0b02*/ 	.byte	0x15
	.zero		1


	//   ....[161]....
        /*0b04*/ 	.word	0x00005e80
        /*0b08*/ 	.word	0x000000ff
        /*0b0c*/ 	.word	0x00000228
        /*0b10*/ 	.short	0x010b
        /*0b12*/ 	.byte	0x15
	.zero		1


	//   ....[162]....
        /*0b14*/ 	.word	0x00005e90
        /*0b18*/ 	.word	0x000000ff
        /*0b1c*/ 	.word	0x00000000
        /*0b20*/ 	.short	0x0101
        /*0b22*/ 	.byte	0x21
	.zero		1


	//   ....[163]....
        /*0b24*/ 	.word	0x00005ec0
        /*0b28*/ 	.word	0x000000ff
        /*0b2c*/ 	.word	0x00000230
        /*0b30*/ 	.short	0x010a
        /*0b32*/ 	.byte	0x15
	.zero		1


	//   ....[164]....
        /*0b34*/ 	.word	0x00005f00
        /*0b38*/ 	.word	0x00000000
        /*0b3c*/ 	.word	0x00000238
        /*0b40*/ 	.short	0x010a
        /*0b42*/ 	.byte	0xff
	.zero		1


	//   ....[165]....
        /*0b44*/ 	.word	0x00006230
        /*0b48*/ 	.word	0x00000003
        /*0b4c*/ 	.word	0x00000250
        /*0b50*/ 	.short	0x010a
        /*0b52*/ 	.byte	0xff
	.zero		1


	//   ....[166]....
        /*0b54*/ 	.word	0x000063b0
        /*0b58*/ 	.word	0x00000000
        /*0b5c*/ 	.word	0x00000000
        /*0b60*/ 	.short	0x0101
        /*0b62*/ 	.byte	0xff
	.zero		1


	//   ....[167]....
        /*0b64*/ 	.word	0x00006ef0
        /*0b68*/ 	.word	0x00000002
        /*0b6c*/ 	.word	0x00000220
        /*0b70*/ 	.short	0x010a
        /*0b72*/ 	.byte	0xff
	.zero		1


	//   ....[168]....
        /*0b74*/ 	.word	0x00006f60
        /*0b78*/ 	.word	0x00000064
        /*0b7c*/ 	.word	0x00000270
        /*0b80*/ 	.short	0x010a
        /*0b82*/ 	.byte	0xff
	.zero		1


	//   ....[169]....
        /*0b84*/ 	.word	0x00007050
        /*0b88*/ 	.word	0x00000002
        /*0b8c*/ 	.word	0x00000220
        /*0b90*/ 	.short	0x010a
        /*0b92*/ 	.byte	0xff
	.zero		1


	//   ....[170]....
        /*0b94*/ 	.word	0x00007160
        /*0b98*/ 	.word	0x00000000
        /*0b9c*/ 	.word	0x00000000
        /*0ba0*/ 	.short	0x0101
        /*0ba2*/ 	.byte	0xff
	.zero		1


	//   ....[171]....
        /*0ba4*/ 	.word	0x000071e0
        /*0ba8*/ 	.word	0x00000064
        /*0bac*/ 	.word	0x00000270
        /*0bb0*/ 	.short	0x010a
        /*0bb2*/ 	.byte	0xff
	.zero		1


	//   ....[172]....
        /*0bb4*/ 	.word	0x00007d30
        /*0bb8*/ 	.word	0x0000006d
        /*0bbc*/ 	.word	0x00000220
        /*0bc0*/ 	.short	0x010a
        /*0bc2*/ 	.byte	0xff
	.zero		1


	//   ....[173]....
        /*0bc4*/ 	.word	0x00007e00
        /*0bc8*/ 	.word	0x0000006d
        /*0bcc*/ 	.word	0x00000220
        /*0bd0*/ 	.short	0x010a
        /*0bd2*/ 	.byte	0xff
	.zero		1


	//   ....[174]....
        /*0bd4*/ 	.word	0x00007f10
        /*0bd8*/ 	.word	0x00000000
        /*0bdc*/ 	.word	0x00000000
        /*0be0*/ 	.short	0x0101
        /*0be2*/ 	.byte	0xff
	.zero		1


	//   ....[175]....
        /*0be4*/ 	.word	0x000083a0
        /*0be8*/ 	.word	0x000000ff
        /*0bec*/ 	.word	0x00000000
        /*0bf0*/ 	.short	0x0101
        /*0bf2*/ 	.byte	0x04
	.zero		1


	//   ....[176]....
        /*0bf4*/ 	.word	0x00008bb0
        /*0bf8*/ 	.word	0x00000000
        /*0bfc*/ 	.word	0x000002c0
        /*0c00*/ 	.short	0x010a
        /*0c02*/ 	.byte	0xff
	.zero		1


	//   ....[177]....
        /*0c04*/ 	.word	0x00008c10
        /*0c08*/ 	.word	0x00000000
        /*0c0c*/ 	.word	0x00000110
        /*0c10*/ 	.short	0x010a
        /*0c12*/ 	.byte	0xff
	.zero		1


	//   ....[178]....
        /*0c14*/ 	.word	0x00008c70
        /*0c18*/ 	.word	0x00000000
        /*0c1c*/ 	.word	0x00000110
        /*0c20*/ 	.short	0x010a
        /*0c22*/ 	.byte	0xff
	.zero		1


	//   ....[179]....
        /*0c24*/ 	.word	0x00008cc0
        /*0c28*/ 	.word	0x00000003
        /*0c2c*/ 	.word	0x00000250
        /*0c30*/ 	.short	0x010a
        /*0c32*/ 	.byte	0xff
	.zero		1


	//   ....[180]....
        /*0c34*/ 	.word	0x00008d20
        /*0c38*/ 	.word	0x00000000
        /*0c3c*/ 	.word	0x00000000
        /*0c40*/ 	.short	0x010a
        /*0c42*/ 	.byte	0xff
	.zero		1


	//   ....[181]....
        /*0c44*/ 	.word	0x00008d80
        /*0c48*/ 	.word	0x00000000
        /*0c4c*/ 	.word	0x00000000
        /*0c50*/ 	.short	0x010a
        /*0c52*/ 	.byte	0xff
	.zero		1


	//   ....[182]....
        /*0c54*/ 	.word	0x00008de0
        /*0c58*/ 	.word	0x00000000
        /*0c5c*/ 	.word	0x00000000
        /*0c60*/ 	.short	0x010a
        /*0c62*/ 	.byte	0xff
	.zero		1


	//   ....[183]....
        /*0c64*/ 	.word	0x00008e40
        /*0c68*/ 	.word	0x00000000
        /*0c6c*/ 	.word	0x00000000
        /*0c70*/ 	.short	0x010a
        /*0c72*/ 	.byte	0xff
	.zero		1


	//   ....[184]....
        /*0c74*/ 	.word	0x00008ea0
        /*0c78*/ 	.word	0x00000000
        /*0c7c*/ 	.word	0x00000000
        /*0c80*/ 	.short	0x010a
        /*0c82*/ 	.byte	0xff
	.zero		1


	//   ....[185]....
        /*0c84*/ 	.word	0x00008f00
        /*0c88*/ 	.word	0x00000000
        /*0c8c*/ 	.word	0x00000000
        /*0c90*/ 	.short	0x010a
        /*0c92*/ 	.byte	0xff
	.zero		1


	//   ....[186]....
        /*0c94*/ 	.word	0x00008f60
        /*0c98*/ 	.word	0x00000000
        /*0c9c*/ 	.word	0x00000000
        /*0ca0*/ 	.short	0x010a
        /*0ca2*/ 	.byte	0xff
	.zero		1


	//   ....[187]....
        /*0ca4*/ 	.word	0x00008fc0
        /*0ca8*/ 	.word	0x00000000
        /*0cac*/ 	.word	0x00000000
        /*0cb0*/ 	.short	0x010a
        /*0cb2*/ 	.byte	0xff
	.zero		1


	//   ....[188]....
        /*0cb4*/ 	.word	0x00009020
        /*0cb8*/ 	.word	0x00000000
        /*0cbc*/ 	.word	0x00000000
        /*0cc0*/ 	.short	0x010a
        /*0cc2*/ 	.byte	0xff
	.zero		1


	//   ....[189]....
        /*0cc4*/ 	.word	0x00009080
        /*0cc8*/ 	.word	0x00000000
        /*0ccc*/ 	.word	0x00000000
        /*0cd0*/ 	.short	0x010a
        /*0cd2*/ 	.byte	0xff
	.zero		1


	//   ....[190]....
        /*0cd4*/ 	.word	0x000090e0
        /*0cd8*/ 	.word	0x00000000
        /*0cdc*/ 	.word	0x00000000
        /*0ce0*/ 	.short	0x010a
        /*0ce2*/ 	.byte	0xff
	.zero		1


	//   ....[191]....
        /*0ce4*/ 	.word	0x00009140
        /*0ce8*/ 	.word	0x00000000
        /*0cec*/ 	.word	0x00000000
        /*0cf0*/ 	.short	0x010a
        /*0cf2*/ 	.byte	0xff
	.zero		1


	//   ....[192]....
        /*0cf4*/ 	.word	0x000091a0
        /*0cf8*/ 	.word	0x00000000
        /*0cfc*/ 	.word	0x00000000
        /*0d00*/ 	.short	0x010a
        /*0d02*/ 	.byte	0xff
	.zero		1


	//   ....[193]....
        /*0d04*/ 	.word	0x00009200
        /*0d08*/ 	.word	0x00000000
        /*0d0c*/ 	.word	0x00000000
        /*0d10*/ 	.short	0x010a
        /*0d12*/ 	.byte	0xff
	.zero		1


	//   ....[194]....
        /*0d14*/ 	.word	0x00009260
        /*0d18*/ 	.word	0x00000000
        /*0d1c*/ 	.word	0x00000000
        /*0d20*/ 	.short	0x010a
        /*0d22*/ 	.byte	0xff
	.zero		1


	//   ....[195]....
        /*0d24*/ 	.word	0x000092c0
        /*0d28*/ 	.word	0x00000000
        /*0d2c*/ 	.word	0x00000000
        /*0d30*/ 	.short	0x010a
        /*0d32*/ 	.byte	0xff
	.zero		1


	//   ....[196]....
        /*0d34*/ 	.word	0x00009320
        /*0d38*/ 	.word	0x00000000
        /*0d3c*/ 	.word	0x00000000
        /*0d40*/ 	.short	0x010a
        /*0d42*/ 	.byte	0xff
	.zero		1


	//   ....[197]....
        /*0d44*/ 	.word	0x00009380
        /*0d48*/ 	.word	0x00000000
        /*0d4c*/ 	.word	0x00000000
        /*0d50*/ 	.short	0x010a
        /*0d52*/ 	.byte	0xff
	.zero		1


	//   ....[198]....
        /*0d54*/ 	.word	0x000093e0
        /*0d58*/ 	.word	0x00000000
        /*0d5c*/ 	.word	0x00000000
        /*0d60*/ 	.short	0x010a
        /*0d62*/ 	.byte	0xff
	.zero		1


	//   ....[199]....
        /*0d64*/ 	.word	0x00009440
        /*0d68*/ 	.word	0x00000000
        /*0d6c*/ 	.word	0x00000000
        /*0d70*/ 	.short	0x010a
        /*0d72*/ 	.byte	0xff
	.zero		1


	//   ....[200]....
        /*0d74*/ 	.word	0x000094a0
        /*0d78*/ 	.word	0x00000000
        /*0d7c*/ 	.word	0x00000000
        /*0d80*/ 	.short	0x010a
        /*0d82*/ 	.byte	0xff
	.zero		1


	//   ....[201]....
        /*0d84*/ 	.word	0x00009500
        /*0d88*/ 	.word	0x00000000
        /*0d8c*/ 	.word	0x00000000
        /*0d90*/ 	.short	0x010a
        /*0d92*/ 	.byte	0xff
	.zero		1


	//   ....[202]....
        /*0d94*/ 	.word	0x00009560
        /*0d98*/ 	.word	0x00000000
        /*0d9c*/ 	.word	0x00000000
        /*0da0*/ 	.short	0x010a
        /*0da2*/ 	.byte	0xff
	.zero		1


	//   ....[203]....
        /*0da4*/ 	.word	0x000095c0
        /*0da8*/ 	.word	0x00000000
        /*0dac*/ 	.word	0x00000000
        /*0db0*/ 	.short	0x010a
        /*0db2*/ 	.byte	0xff
	.zero		1


	//   ....[204]....
        /*0db4*/ 	.word	0x00009620
        /*0db8*/ 	.word	0x00000000
        /*0dbc*/ 	.word	0x00000000
        /*0dc0*/ 	.short	0x010a
        /*0dc2*/ 	.byte	0xff
	.zero		1


	//   ....[205]....
        /*0dc4*/ 	.word	0x00009680
        /*0dc8*/ 	.word	0x00000000
        /*0dcc*/ 	.word	0x00000000
        /*0dd0*/ 	.short	0x010a
        /*0dd2*/ 	.byte	0xff
	.zero		1


	//   ....[206]....
        /*0dd4*/ 	.word	0x000096e0
        /*0dd8*/ 	.word	0x00000000
        /*0ddc*/ 	.word	0x00000000
        /*0de0*/ 	.short	0x010a
        /*0de2*/ 	.byte	0xff
	.zero		1


	//   ....[207]....
        /*0de4*/ 	.word	0x00009740
        /*0de8*/ 	.word	0x00000000
        /*0dec*/ 	.word	0x00000000
        /*0df0*/ 	.short	0x010a
        /*0df2*/ 	.byte	0xff
	.zero		1


	//   ....[208]....
        /*0df4*/ 	.word	0x000097a0
        /*0df8*/ 	.word	0x00000000
        /*0dfc*/ 	.word	0x00000000
        /*0e00*/ 	.short	0x010a
        /*0e02*/ 	.byte	0xff
	.zero		1


	//   ....[209]....
        /*0e04*/ 	.word	0x00009800
        /*0e08*/ 	.word	0x00000000
        /*0e0c*/ 	.word	0x00000000
        /*0e10*/ 	.short	0x010a
        /*0e12*/ 	.byte	0xff
	.zero		1


	//   ....[210]....
        /*0e14*/ 	.word	0x00009860
        /*0e18*/ 	.word	0x00000000
        /*0e1c*/ 	.word	0x00000000
        /*0e20*/ 	.short	0x010a
        /*0e22*/ 	.byte	0xff
	.zero		1


	//   ....[211]....
        /*0e24*/ 	.word	0x000098c0
        /*0e28*/ 	.word	0x00000000
        /*0e2c*/ 	.word	0x00000000
        /*0e30*/ 	.short	0x010a
        /*0e32*/ 	.byte	0xff
	.zero		1


	//   ....[212]....
        /*0e34*/ 	.word	0x00009920
        /*0e38*/ 	.word	0x00000000
        /*0e3c*/ 	.word	0x00000000
        /*0e40*/ 	.short	0x010a
        /*0e42*/ 	.byte	0xff
	.zero		1


	//   ....[213]....
        /*0e44*/ 	.word	0x00009970
        /*0e48*/ 	.word	0x00000002
        /*0e4c*/ 	.word	0x000002b0
        /*0e50*/ 	.short	0x010a
        /*0e52*/ 	.byte	0xff
	.zero		1


	//   ....[214]....
        /*0e54*/ 	.word	0x000099d0
        /*0e58*/ 	.word	0x00000002
        /*0e5c*/ 	.word	0x00000260
        /*0e60*/ 	.short	0x010a
        /*0e62*/ 	.byte	0xff
	.zero		1


	//   ....[215]....
        /*0e64*/ 	.word	0x00009a20
        /*0e68*/ 	.word	0x00000002
        /*0e6c*/ 	.word	0x00000250
        /*0e70*/ 	.short	0x010a
        /*0e72*/ 	.byte	0xff
	.zero		1


	//   ....[216]....
        /*0e74*/ 	.word	0x00009a80
        /*0e78*/ 	.word	0x00000000
        /*0e7c*/ 	.word	0x00000260
        /*0e80*/ 	.short	0x010a
        /*0e82*/ 	.byte	0xff
	.zero		1


	//   ....[217]....
        /*0e84*/ 	.word	0x00009ad0
        /*0e88*/ 	.word	0x00000000
        /*0e8c*/ 	.word	0x00000250
        /*0e90*/ 	.short	0x010a
        /*0e92*/ 	.byte	0xff
	.zero		1


	//   ....[218]....
        /*0e94*/ 	.word	0x00009b30
        /*0e98*/ 	.word	0x00000003
        /*0e9c*/ 	.word	0x00000290
        /*0ea0*/ 	.short	0x010a
        /*0ea2*/ 	.byte	0xff
	.zero		1


	//   ....[219]....
        /*0ea4*/ 	.word	0x00009b90
        /*0ea8*/ 	.word	0x00000000
        /*0eac*/ 	.word	0x00000000
        /*0eb0*/ 	.short	0x010a
        /*0eb2*/ 	.byte	0xff
	.zero		1


	//   ....[220]....
        /*0eb4*/ 	.word	0x00009bf0
        /*0eb8*/ 	.word	0x00000000
        /*0ebc*/ 	.word	0x00000000
        /*0ec0*/ 	.short	0x010a
        /*0ec2*/ 	.byte	0xff
	.zero		1


	//   ....[221]....
        /*0ec4*/ 	.word	0x00009c50
        /*0ec8*/ 	.word	0x00000000
        /*0ecc*/ 	.word	0x00000000
        /*0ed0*/ 	.short	0x010a
        /*0ed2*/ 	.byte	0xff
	.zero		1


	//   ....[222]....
        /*0ed4*/ 	.word	0x00009cb0
        /*0ed8*/ 	.word	0x00000000
        /*0edc*/ 	.word	0x00000000
        /*0ee0*/ 	.short	0x010a
        /*0ee2*/ 	.byte	0xff
	.zero		1


	//   ....[223]....
        /*0ee4*/ 	.word	0x00009d10
        /*0ee8*/ 	.word	0x00000000
        /*0eec*/ 	.word	0x00000000
        /*0ef0*/ 	.short	0x010a
        /*0ef2*/ 	.byte	0xff
	.zero		1


	//   ....[224]....
        /*0ef4*/ 	.word	0x00009d60
        /*0ef8*/ 	.word	0x0000000c
        /*0efc*/ 	.word	0x00000250
        /*0f00*/ 	.short	0x010a
        /*0f02*/ 	.byte	0xff
	.zero		1


	//   ....[225]....
        /*0f04*/ 	.word	0x00009dc0
        /*0f08*/ 	.word	0x00000000
        /*0f0c*/ 	.word	0x00000248
        /*0f10*/ 	.short	0x010a
        /*0f12*/ 	.byte	0xff
	.zero		1


	//   ....[226]....
        /*0f14*/ 	.word	0x00009e20
        /*0f18*/ 	.word	0x00000000
        /*0f1c*/ 	.word	0x00000230
        /*0f20*/ 	.short	0x010a
        /*0f22*/ 	.byte	0xff
	.zero		1


	//   ....[227]....
        /*0f24*/ 	.word	0x00009e80
        /*0f28*/ 	.word	0x00000000
        /*0f2c*/ 	.word	0x00000238
        /*0f30*/ 	.short	0x010a
        /*0f32*/ 	.byte	0xff
	.zero		1


	//   ....[228]....
        /*0f34*/ 	.word	0x00009ee0
        /*0f38*/ 	.word	0x00000000
        /*0f3c*/ 	.word	0x00000230
        /*0f40*/ 	.short	0x010a
        /*0f42*/ 	.byte	0xff
	.zero		1


	//   ....[229]....
        /*0f44*/ 	.word	0x00009f30
        /*0f48*/ 	.word	0x00000003
        /*0f4c*/ 	.word	0x00000250
        /*0f50*/ 	.short	0x010a
        /*0f52*/ 	.byte	0xff
	.zero		1


	//   ....[230]....
        /*0f54*/ 	.word	0x00009f80
        /*0f58*/ 	.word	0x00000002
        /*0f5c*/ 	.word	0x00000220
        /*0f60*/ 	.short	0x010a
        /*0f62*/ 	.byte	0xff
	.zero		1


	//   ....[231]....
        /*0f64*/ 	.word	0x00009fd0
        /*0f68*/ 	.word	0x00000064
        /*0f6c*/ 	.word	0x00000270
        /*0f70*/ 	.short	0x010a
        /*0f72*/ 	.byte	0xff
	.zero		1


	//   ....[232]....
        /*0f74*/ 	.word	0x0000a020
        /*0f78*/ 	.word	0x0000006d
        /*0f7c*/ 	.word	0x00000220
        /*0f80*/ 	.short	0x010a
        /*0f82*/ 	.byte	0xff
	.zero		1


	//----- nvinfo : EIATTR_NUM_MBARRIERS
	.align		4
.L_47:
        /*0f84*/ 	.byte	0x03, 0x38
        /*0f86*/ 	.short	0x005a


	//----- nvinfo : EIATTR_EXIT_INSTR_OFFSETS
	.align		4
        /*0f88*/ 	.byte	0x04, 0x1c
        /*0f8a*/ 	.short	(.L_49 - .L_48)


	//   ....[0]....
.L_48:
        /*0f8c*/ 	.word	0x00003d80


	//   ....[1]....
        /*0f90*/ 	.word	0x00004290


	//   ....[2]....
        /*0f94*/ 	.word	0x000042f0


	//   ....[3]....
        /*0f98*/ 	.word	0x00005120


	//   ....[4]....
        /*0f9c*/ 	.word	0x00005f30


	//   ....[5]....
        /*0fa0*/ 	.word	0x00005f70


	//   ....[6]....
        /*0fa4*/ 	.word	0x00008ba0


	//----- nvinfo : EIATTR_MAX_THREADS
	.align		4
.L_49:
        /*0fa8*/ 	.byte	0x04, 0x05
        /*0faa*/ 	.short	(.L_51 - .L_50)
.L_50:
        /*0fac*/ 	.word	0x00000100
        /*0fb0*/ 	.word	0x00000001
        /*0fb4*/ 	.word	0x00000001


	//----- nvinfo : EIATTR_CRS_STACK_SIZE
	.align		4
.L_51:
        /*0fb8*/ 	.byte	0x04, 0x1e
        /*0fba*/ 	.short	(.L_53 - .L_52)
.L_52:
        /*0fbc*/ 	.word	0x00000000


	//----- nvinfo : EIATTR_CBANK_PARAM_SIZE
	.align		4
.L_53:
        /*0fc0*/ 	.byte	0x03, 0x19
        /*0fc2*/ 	.short	0x0800


	//----- nvinfo : EIATTR_PARAM_CBANK
	.align		4
        /*0fc4*/ 	.byte	0x04, 0x0a
        /*0fc6*/ 	.short	(.L_55 - .L_54)
	.align		4
.L_54:
        /*0fc8*/ 	.word	index@(.nv.constant0._ZN7cutlass13device_kernelINS_4gemm6kernel13GemmUniversalIN4cute5tupleIJiiiiEEENS1_10collective13CollectiveMmaINS1_35MainloopSm100TmaUmmaWarpSpecializedILi34ELi2ELi4ENS5_IJNS4_1CILi1EEENSA_ILi2EEESB_EEEEENS5_IJNSA_ILi64EEENSA_ILi128EEENSA_ILi32EEEEEENS_12float_e5m2_tENS5_IJlSB_lEEESJ_SK_NS4_8TiledMMAINS4_8MMA_AtomIJNS4_10MMA_TraitsINS4_19SM100_MMA_F8F6F4_SSEJSJ_SJ_fSF_SG_NS4_17integral_constantINS4_4UMMA5MajorELSR_0EEESS_NSP_INSQ_7ScaleInELST_0EEESU_EEEEEENS4_6LayoutINS5_IJSB_SB_SB_EEENS5_IJNSA_ILi0EEESZ_SZ_EEEEENS5_IJNS4_10UnderscoreES12_S12_EEEEENS4_23SM90_TMA_LOAD_MULTICASTENS4_14ComposedLayoutINS4_7SwizzleILi1ELi4ELi3EEENS4_18smem_ptr_flag_bitsILi8EEENSX_INS5_IJNSA_ILi8EEESH_EEENS5_IJSH_SB_EEEEEEEvNS4_8identityENS4_13SM90_TMA_LOADES1F_vS1G_EENS_8epilogue10collective18CollectiveEpilogueINS1J_23Sm100TmaWarpSpecializedILi2ELi2ELi32ELb0ELb0EEEJSI_NS5_IJNSX_ISF_SB_EES1O_EEESJ_SK_SJ_SK_NS1J_6fusion15FusionCallbacksIS1N_NS1Q_17LinearCombinationISJ_fSJ_fLNS_15FloatRoundStyleE2EEESI_S1P_JEEENS4_5SM1004TMEM4LOAD26SM100_TMEM_LOAD_16dp32b32xES1H_NS16_INS17_ILi2ELi4ELi3EEES1A_NSX_INS5_IJS1B_SF_EEENS5_IJSF_SB_EEEEEEENS4_39AutoVectorizingCopyWithAssumedAlignmentILi128EEENS4_14SM90_TMA_STOREES24_S26_S26_EEEvvEEEEvNT_6ParamsE)
        /*0fcc*/ 	.short	0x0380
        /*0fce*/ 	.short	0x0800


	//----- nvinfo : EIATTR_SW_WAR
	.align		4
.L_55:
        /*0fd0*/ 	.byte	0x04, 0x36
        /*0fd2*/ 	.short	(.L_57 - .L_56)
.L_56:
        /*0fd4*/ 	.word	0x00000008
.L_57:


//--------------------- .nv.callgraph             --------------------------
	.section	.nv.callgraph,"",@"SHT_CUDA_CALLGRAPH"
	.align	4
	.sectionentsize	8
	.align		4
        /*0000*/ 	.word	0x00000000
	.align		4
        /*0004*/ 	.word	0xffffffff
	.align		4
        /*0008*/ 	.word	index@(_ZN7cutlass13device_kernelINS_4gemm6kernel13GemmUniversalIN4cute5tupleIJiiiiEEENS1_10collective13CollectiveMmaINS1_35MainloopSm100TmaUmmaWarpSpecializedILi34ELi2ELi4ENS5_IJNS4_1CILi1EEENSA_ILi2EEESB_EEEEENS5_IJNSA_ILi64EEENSA_ILi128EEENSA_ILi32EEEEEENS_12float_e5m2_tENS5_IJlSB_lEEESJ_SK_NS4_8TiledMMAINS4_8MMA_AtomIJNS4_10MMA_TraitsINS4_19SM100_MMA_F8F6F4_SSEJSJ_SJ_fSF_SG_NS4_17integral_constantINS4_4UMMA5MajorELSR_0EEESS_NSP_INSQ_7ScaleInELST_0EEESU_EEEEEENS4_6LayoutINS5_IJSB_SB_SB_EEENS5_IJNSA_ILi0EEESZ_SZ_EEEEENS5_IJNS4_10UnderscoreES12_S12_EEEEENS4_23SM90_TMA_LOAD_MULTICASTENS4_14ComposedLayoutINS4_7SwizzleILi1ELi4ELi3EEENS4_18smem_ptr_flag_bitsILi8EEENSX_INS5_IJNSA_ILi8EEESH_EEENS5_IJSH_SB_EEEEEEEvNS4_8identityENS4_13SM90_TMA_LOADES1F_vS1G_EENS_8epilogue10collective18CollectiveEpilogueINS1J_23Sm100TmaWarpSpecializedILi2ELi2ELi32ELb0ELb0EEEJSI_NS5_IJNSX_ISF_SB_EES1O_EEESJ_SK_SJ_SK_NS1J_6fusion15FusionCallbacksIS1N_NS1Q_17LinearCombinationISJ_fSJ_fLNS_15FloatRoundStyleE2EEESI_S1P_JEEENS4_5SM1004TMEM4LOAD26SM100_TMEM_LOAD_16dp32b32xES1H_NS16_INS17_ILi2ELi4ELi3EEES1A_NSX_INS5_IJS1B_SF_EEENS5_IJSF_SB_EEEEEEENS4_39AutoVectorizingCopyWithAssumedAlignmentILi128EEENS4_14SM90_TMA_STOREES24_S26_S26_EEEvvEEEEvNT_6ParamsE)
	.align		4
        /*000c*/ 	.word	index@(__assertfail)
	.align		4
        /*0010*/ 	.word	0x00000000
	.align		4
        /*0014*/ 	.word	0xfffffffe
	.align		4
        /*0018*/ 	.word	0x00000000
	.align		4
        /*001c*/ 	.word	0xfffffffd
	.align		4
        /*0020*/ 	.word	0x00000000
	.align		4
        /*0024*/ 	.word	0xfffffffc


//--------------------- .nv.constant4             --------------------------
	.section	.nv.constant4,"a",@progbits
	.align	8
	.align		8
.nv.constant4:
        /*0000*/ 	.dword	__assertfail
	.align		8
        /*0008*/ 	.dword	__unnamed_1
	.align		8
        /*0010*/ 	.dword	__unnamed_2
	.align		8
        /*0018*/ 	.dword	_ZN40_INTERNAL_ebf83feb_4_k_cu_77a45575_268674cuda3std3__45__cpo5beginE
	.align		8
        /*0020*/ 	.dword	_ZN40_INTERNAL_ebf83feb_4_k_cu_77a45575_268674cuda3std3__45__cpo3endE
	.align		8
        /*0028*/ 	.dword	_ZN40_INTERNAL_ebf83feb_4_k_cu_77a45575_268674cuda3std3__45__cpo6cbeginE
	.align		8
        /*0030*/ 	.dword	_ZN40_INTERNAL_ebf83feb_4_k_cu_77a45575_268674cuda3std3__45__cpo4cendE
	.align		8
        /*0038*/ 	.dword	_ZN40_INTERNAL_ebf83feb_4_k_cu_77a45575_268674cuda3std3__442_GLOBAL__N__ebf83feb_4_k_cu_77a45575_268676ignoreE
	.align		8
        /*0040*/ 	.dword	_ZN40_INTERNAL_ebf83feb_4_k_cu_77a45575_268674cuda3std3__419piecewise_constructE
	.align		8
        /*0048*/ 	.dword	_ZN40_INTERNAL_ebf83feb_4_k_cu_77a45575_268674cuda3std3__48in_placeE
	.align		8
        /*0050*/ 	.dword	_ZN40_INTERNAL_ebf83feb_4_k_cu_77a45575_268674cuda3std6ranges3__45__cpo4swapE
	.align		8
        /*0058*/ 	.dword	_ZN40_INTERNAL_ebf83feb_4_k_cu_77a45575_268674cuda3std6ranges3__45__cpo9iter_moveE
	.align		8
        /*0060*/ 	.dword	_ZN40_INTERNAL_ebf83feb_4_k_cu_77a45575_268674cute7productE
	.align		8
        /*0068*/ 	.dword	_ZN40_INTERNAL_ebf83feb_4_k_cu_77a45575_268674cute1_E
	.align		8
        /*0070*/ 	.dword	$str$25
	.align		8
        /*0078*/ 	.dword	$str$26
	.align		8
        /*0080*/ 	.dword	$str$27
	.align		8
        /*0088*/ 	.dword	$str$28


//--------------------- .text._ZN7cutlass13device_kernelINS_4gemm6kernel13GemmUniversalIN4cute5tupleIJiiiiEEENS1_10collective13CollectiveMmaINS1_35MainloopSm100TmaUmmaWarpSpecializedILi34ELi2ELi4ENS5_IJNS4_1CILi1EEENSA_ILi2EEESB_EEEEENS5_IJNSA_ILi64EEENSA_ILi128EEENSA_ILi32EEEEEENS_12float_e5m2_tENS5_IJlSB_lEEESJ_SK_NS4_8TiledMMAINS4_8MMA_AtomIJNS4_10MMA_TraitsINS4_19SM100_MMA_F8F6F4_SSEJSJ_SJ_fSF_SG_NS4_17integral_constantINS4_4UMMA5MajorELSR_0EEESS_NSP_INSQ_7ScaleInELST_0EEESU_EEEEEENS4_6LayoutINS5_IJSB_SB_SB_EEENS5_IJNSA_ILi0EEESZ_SZ_EEEEENS5_IJNS4_10UnderscoreES12_S12_EEEEENS4_23SM90_TMA_LOAD_MULTICASTENS4_14ComposedLayoutINS4_7SwizzleILi1ELi4ELi3EEENS4_18smem_ptr_flag_bitsILi8EEENSX_INS5_IJNSA_ILi8EEESH_EEENS5_IJSH_SB_EEEEEEEvNS4_8identityENS4_13SM90_TMA_LOADES1F_vS1G_EENS_8epilogue10collective18CollectiveEpilogueINS1J_23Sm100TmaWarpSpecializedILi2ELi2ELi32ELb0ELb0EEEJSI_NS5_IJNSX_ISF_SB_EES1O_EEESJ_SK_SJ_SK_NS1J_6fusion15FusionCallbacksIS1N_NS1Q_17LinearCombinationISJ_fSJ_fLNS_15FloatRoundStyleE2EEESI_S1P_JEEENS4_5SM1004TMEM4LOAD26SM100_TMEM_LOAD_16dp32b32xES1H_NS16_INS17_ILi2ELi4ELi3EEES1A_NSX_INS5_IJS1B_SF_EEENS5_IJSF_SB_EEEEEEENS4_39AutoVectorizingCopyWithAssumedAlignmentILi128EEENS4_14SM90_TMA_STOREES24_S26_S26_EEEvvEEEEvNT_6ParamsE --------------------------
	.section	.text._ZN7cutlass13device_kernelINS_4gemm6kernel13GemmUniversalIN4cute5tupleIJiiiiEEENS1_10collective13CollectiveMmaINS1_35MainloopSm100TmaUmmaWarpSpecializedILi34ELi2ELi4ENS5_IJNS4_1CILi1EEENSA_ILi2EEESB_EEEEENS5_IJNSA_ILi64EEENSA_ILi128EEENSA_ILi32EEEEEENS_12float_e5m2_tENS5_IJlSB_lEEESJ_SK_NS4_8TiledMMAINS4_8MMA_AtomIJNS4_10MMA_TraitsINS4_19SM100_MMA_F8F6F4_SSEJSJ_SJ_fSF_SG_NS4_17integral_constantINS4_4UMMA5MajorELSR_0EEESS_NSP_INSQ_7ScaleInELST_0EEESU_EEEEEENS4_6LayoutINS5_IJSB_SB_SB_EEENS5_IJNSA_ILi0EEESZ_SZ_EEEEENS5_IJNS4_10UnderscoreES12_S12_EEEEENS4_23SM90_TMA_LOAD_MULTICASTENS4_14ComposedLayoutINS4_7SwizzleILi1ELi4ELi3EEENS4_18smem_ptr_flag_bitsILi8EEENSX_INS5_IJNSA_ILi8EEESH_EEENS5_IJSH_SB_EEEEEEEvNS4_8identityENS4_13SM90_TMA_LOADES1F_vS1G_EENS_8epilogue10collective18CollectiveEpilogueINS1J_23Sm100TmaWarpSpecializedILi2ELi2ELi32ELb0ELb0EEEJSI_NS5_IJNSX_ISF_SB_EES1O_EEESJ_SK_SJ_SK_NS1J_6fusion15FusionCallbacksIS1N_NS1Q_17LinearCombinationISJ_fSJ_fLNS_15FloatRoundStyleE2EEESI_S1P_JEEENS4_5SM1004TMEM4LOAD26SM100_TMEM_LOAD_16dp32b32xES1H_NS16_INS17_ILi2ELi4ELi3EEES1A_NSX_INS5_IJS1B_SF_EEENS5_IJSF_SB_EEEEEEENS4_39AutoVectorizingCopyWithAssumedAlignmentILi128EEENS4_14SM90_TMA_STOREES24_S26_S26_EEEvvEEEEvNT_6ParamsE,"ax",@progbits
	.align	128
.text._ZN7cutlass13device_kernelINS_4gemm6kernel13GemmUniversalIN4cute5tupleIJiiiiEEENS1_10collective13CollectiveMmaINS1_35MainloopSm100TmaUmmaWarpSpecializedILi34ELi2ELi4ENS5_IJNS4_1CILi1EEENSA_ILi2EEESB_EEEEENS5_IJNSA_ILi64EEENSA_ILi128EEENSA_ILi32EEEEEENS_12float_e5m2_tENS5_IJlSB_lEEESJ_SK_NS4_8TiledMMAINS4_8MMA_AtomIJNS4_10MMA_TraitsINS4_19SM100_MMA_F8F6F4_SSEJSJ_SJ_fSF_SG_NS4_17integral_constantINS4_4UMMA5MajorELSR_0EEESS_NSP_INSQ_7ScaleInELST_0EEESU_EEEEEENS4_6LayoutINS5_IJSB_SB_SB_EEENS5_IJNSA_ILi0EEESZ_SZ_EEEEENS5_IJNS4_10UnderscoreES12_S12_EEEEENS4_23SM90_TMA_LOAD_MULTICASTENS4_14ComposedLayoutINS4_7SwizzleILi1ELi4ELi3EEENS4_18smem_ptr_flag_bitsILi8EEENSX_INS5_IJNSA_ILi8EEESH_EEENS5_IJSH_SB_EEEEEEEvNS4_8identityENS4_13SM90_TMA_LOADES1F_vS1G_EENS_8epilogue10collective18CollectiveEpilogueINS1J_23Sm100TmaWarpSpecializedILi2ELi2ELi32ELb0ELb0EEEJSI_NS5_IJNSX_ISF_SB_EES1O_EEESJ_SK_SJ_SK_NS1J_6fusion15FusionCallbacksIS1N_NS1Q_17LinearCombinationISJ_fSJ_fLNS_15FloatRoundStyleE2EEESI_S1P_JEEENS4_5SM1004TMEM4LOAD26SM100_TMEM_LOAD_16dp32b32xES1H_NS16_INS17_ILi2ELi4ELi3EEES1A_NSX_INS5_IJS1B_SF_EEENS5_IJSF_SB_EEEEEEENS4_39AutoVectorizingCopyWithAssumedAlignmentILi128EEENS4_14SM90_TMA_STOREES24_S26_S26_EEEvvEEEEvNT_6ParamsE:
        .type           _ZN7cutlass13device_kernelINS_4gemm6kernel13GemmUniversalIN4cute5tupleIJiiiiEEENS1_10collective13CollectiveMmaINS1_35MainloopSm100TmaUmmaWarpSpecializedILi34ELi2ELi4ENS5_IJNS4_1CILi1EEENSA_ILi2EEESB_EEEEENS5_IJNSA_ILi64EEENSA_ILi128EEENSA_ILi32EEEEEENS_12float_e5m2_tENS5_IJlSB_lEEESJ_SK_NS4_8TiledMMAINS4_8MMA_AtomIJNS4_10MMA_TraitsINS4_19SM100_MMA_F8F6F4_SSEJSJ_SJ_fSF_SG_NS4_17integral_constantINS4_4UMMA5MajorELSR_0EEESS_NSP_INSQ_7ScaleInELST_0EEESU_EEEEEENS4_6LayoutINS5_IJSB_SB_SB_EEENS5_IJNSA_ILi0EEESZ_SZ_EEEEENS5_IJNS4_10UnderscoreES12_S12_EEEEENS4_23SM90_TMA_LOAD_MULTICASTENS4_14ComposedLayoutINS4_7SwizzleILi1ELi4ELi3EEENS4_18smem_ptr_flag_bitsILi8EEENSX_INS5_IJNSA_ILi8EEESH_EEENS5_IJSH_SB_EEEEEEEvNS4_8identityENS4_13SM90_TMA_LOADES1F_vS1G_EENS_8epilogue10collective18CollectiveEpilogueINS1J_23Sm100TmaWarpSpecializedILi2ELi2ELi32ELb0ELb0EEEJSI_NS5_IJNSX_ISF_SB_EES1O_EEESJ_SK_SJ_SK_NS1J_6fusion15FusionCallbacksIS1N_NS1Q_17LinearCombinationISJ_fSJ_fLNS_15FloatRoundStyleE2EEESI_S1P_JEEENS4_5SM1004TMEM4LOAD26SM100_TMEM_LOAD_16dp32b32xES1H_NS16_INS17_ILi2ELi4ELi3EEES1A_NSX_INS5_IJS1B_SF_EEENS5_IJSF_SB_EEEEEEENS4_39AutoVectorizingCopyWithAssumedAlignmentILi128EEENS4_14SM90_TMA_STOREES24_S26_S26_EEEvvEEEEvNT_6ParamsE,@function
        .size           _ZN7cutlass13device_kernelINS_4gemm6kernel13GemmUniversalIN4cute5tupleIJiiiiEEENS1_10collective13CollectiveMmaINS1_35MainloopSm100TmaUmmaWarpSpecializedILi34ELi2ELi4ENS5_IJNS4_1CILi1EEENSA_ILi2EEESB_EEEEENS5_IJNSA_ILi64EEENSA_ILi128EEENSA_ILi32EEEEEENS_12float_e5m2_tENS5_IJlSB_lEEESJ_SK_NS4_8TiledMMAINS4_8MMA_AtomIJNS4_10MMA_TraitsINS4_19SM100_MMA_F8F6F4_SSEJSJ_SJ_fSF_SG_NS4_17integral_constantINS4_4UMMA5MajorELSR_0EEESS_NSP_INSQ_7ScaleInELST_0EEESU_EEEEEENS4_6LayoutINS5_IJSB_SB_SB_EEENS5_IJNSA_ILi0EEESZ_SZ_EEEEENS5_IJNS4_10UnderscoreES12_S12_EEEEENS4_23SM90_TMA_LOAD_MULTICASTENS4_14ComposedLayoutINS4_7SwizzleILi1ELi4ELi3EEENS4_18smem_ptr_flag_bitsILi8EEENSX_INS5_IJNSA_ILi8EEESH_EEENS5_IJSH_SB_EEEEEEEvNS4_8identityENS4_13SM90_TMA_LOADES1F_vS1G_EENS_8epilogue10collective18CollectiveEpilogueINS1J_23Sm100TmaWarpSpecializedILi2ELi2ELi32ELb0ELb0EEEJSI_NS5_IJNSX_ISF_SB_EES1O_EEESJ_SK_SJ_SK_NS1J_6fusion15FusionCallbacksIS1N_NS1Q_17LinearCombinationISJ_fSJ_fLNS_15FloatRoundStyleE2EEESI_S1P_JEEENS4_5SM1004TMEM4LOAD26SM100_TMEM_LOAD_16dp32b32xES1H_NS16_INS17_ILi2ELi4ELi3EEES1A_NSX_INS5_IJS1B_SF_EEENS5_IJSF_SB_EEEEEEENS4_39AutoVectorizingCopyWithAssumedAlignmentILi128EEENS4_14SM90_TMA_STOREES24_S26_S26_EEEvvEEEEvNT_6ParamsE,(.L_x_240 - _ZN7cutlass13device_kernelINS_4gemm6kernel13GemmUniversalIN4cute5tupleIJiiiiEEENS1_10collective13CollectiveMmaINS1_35MainloopSm100TmaUmmaWarpSpecializedILi34ELi2ELi4ENS5_IJNS4_1CILi1EEENSA_ILi2EEESB_EEEEENS5_IJNSA_ILi64EEENSA_ILi128EEENSA_ILi32EEEEEENS_12float_e5m2_tENS5_IJlSB_lEEESJ_SK_NS4_8TiledMMAINS4_8MMA_AtomIJNS4_10MMA_TraitsINS4_19SM100_MMA_F8F6F4_SSEJSJ_SJ_fSF_SG_NS4_17integral_constantINS4_4UMMA5MajorELSR_0EEESS_NSP_INSQ_7ScaleInELST_0EEESU_EEEEEENS4_6LayoutINS5_IJSB_SB_SB_EEENS5_IJNSA_ILi0EEESZ_SZ_EEEEENS5_IJNS4_10UnderscoreES12_S12_EEEEENS4_23SM90_TMA_LOAD_MULTICASTENS4_14ComposedLayoutINS4_7SwizzleILi1ELi4ELi3EEENS4_18smem_ptr_flag_bitsILi8EEENSX_INS5_IJNSA_ILi8EEESH_EEENS5_IJSH_SB_EEEEEEEvNS4_8identityENS4_13SM90_TMA_LOADES1F_vS1G_EENS_8epilogue10collective18CollectiveEpilogueINS1J_23Sm100TmaWarpSpecializedILi2ELi2ELi32ELb0ELb0EEEJSI_NS5_IJNSX_ISF_SB_EES1O_EEESJ_SK_SJ_SK_NS1J_6fusion15FusionCallbacksIS1N_NS1Q_17LinearCombinationISJ_fSJ_fLNS_15FloatRoundStyleE2EEESI_S1P_JEEENS4_5SM1004TMEM4LOAD26SM100_TMEM_LOAD_16dp32b32xES1H_NS16_INS17_ILi2ELi4ELi3EEES1A_NSX_INS5_IJS1B_SF_EEENS5_IJSF_SB_EEEEEEENS4_39AutoVectorizingCopyWithAssumedAlignmentILi128EEENS4_14SM90_TMA_STOREES24_S26_S26_EEEvvEEEEvNT_6ParamsE)
        .other          _ZN7cutlass13device_kernelINS_4gemm6kernel13GemmUniversalIN4cute5tupleIJiiiiEEENS1_10collective13CollectiveMmaINS1_35MainloopSm100TmaUmmaWarpSpecializedILi34ELi2ELi4ENS5_IJNS4_1CILi1EEENSA_ILi2EEESB_EEEEENS5_IJNSA_ILi64EEENSA_ILi128EEENSA_ILi32EEEEEENS_12float_e5m2_tENS5_IJlSB_lEEESJ_SK_NS4_8TiledMMAINS4_8MMA_AtomIJNS4_10MMA_TraitsINS4_19SM100_MMA_F8F6F4_SSEJSJ_SJ_fSF_SG_NS4_17integral_constantINS4_4UMMA5MajorELSR_0EEESS_NSP_INSQ_7ScaleInELST_0EEESU_EEEEEENS4_6LayoutINS5_IJSB_SB_SB_EEENS5_IJNSA_ILi0EEESZ_SZ_EEEEENS5_IJNS4_10UnderscoreES12_S12_EEEEENS4_23SM90_TMA_LOAD_MULTICASTENS4_14ComposedLayoutINS4_7SwizzleILi1ELi4ELi3EEENS4_18smem_ptr_flag_bitsILi8EEENSX_INS5_IJNSA_ILi8EEESH_EEENS5_IJSH_SB_EEEEEEEvNS4_8identityENS4_13SM90_TMA_LOADES1F_vS1G_EENS_8epilogue10collective18CollectiveEpilogueINS1J_23Sm100TmaWarpSpecializedILi2ELi2ELi32ELb0ELb0EEEJSI_NS5_IJNSX_ISF_SB_EES1O_EEESJ_SK_SJ_SK_NS1J_6fusion15FusionCallbacksIS1N_NS1Q_17LinearCombinationISJ_fSJ_fLNS_15FloatRoundStyleE2EEESI_S1P_JEEENS4_5SM1004TMEM4LOAD26SM100_TMEM_LOAD_16dp32b32xES1H_NS16_INS17_ILi2ELi4ELi3EEES1A_NSX_INS5_IJS1B_SF_EEENS5_IJSF_SB_EEEEEEENS4_39AutoVectorizingCopyWithAssumedAlignmentILi128EEENS4_14SM90_TMA_STOREES24_S26_S26_EEEvvEEEEvNT_6ParamsE,@"STO_CUDA_ENTRY STV_DEFAULT"
_ZN7cutlass13device_kernelINS_4gemm6kernel13GemmUniversalIN4cute5tupleIJiiiiEEENS1_10collective13CollectiveMmaINS1_35MainloopSm100TmaUmmaWarpSpecializedILi34ELi2ELi4ENS5_IJNS4_1CILi1EEENSA_ILi2EEESB_EEEEENS5_IJNSA_ILi64EEENSA_ILi128EEENSA_ILi32EEEEEENS_12float_e5m2_tENS5_IJlSB_lEEESJ_SK_NS4_8TiledMMAINS4_8MMA_AtomIJNS4_10MMA_TraitsINS4_19SM100_MMA_F8F6F4_SSEJSJ_SJ_fSF_SG_NS4_17integral_constantINS4_4UMMA5MajorELSR_0EEESS_NSP_INSQ_7ScaleInELST_0EEESU_EEEEEENS4_6LayoutINS5_IJSB_SB_SB_EEENS5_IJNSA_ILi0EEESZ_SZ_EEEEENS5_IJNS4_10UnderscoreES12_S12_EEEEENS4_23SM90_TMA_LOAD_MULTICASTENS4_14ComposedLayoutINS4_7SwizzleILi1ELi4ELi3EEENS4_18smem_ptr_flag_bitsILi8EEENSX_INS5_IJNSA_ILi8EEESH_EEENS5_IJSH_SB_EEEEEEEvNS4_8identityENS4_13SM90_TMA_LOADES1F_vS1G_EENS_8epilogue10collective18CollectiveEpilogueINS1J_23Sm100TmaWarpSpecializedILi2ELi2ELi32ELb0ELb0EEEJSI_NS5_IJNSX_ISF_SB_EES1O_EEESJ_SK_SJ_SK_NS1J_6fusion15FusionCallbacksIS1N_NS1Q_17LinearCombinationISJ_fSJ_fLNS_15FloatRoundStyleE2EEESI_S1P_JEEENS4_5SM1004TMEM4LOAD26SM100_TMEM_LOAD_16dp32b32xES1H_NS16_INS17_ILi2ELi4ELi3EEES1A_NSX_INS5_IJS1B_SF_EEENS5_IJSF_SB_EEEEEEENS4_39AutoVectorizingCopyWithAssumedAlignmentILi128EEENS4_14SM90_TMA_STOREES24_S26_S26_EEEvvEEEEvNT_6ParamsE:
[----:B------:R-:W1:Y:S01]  /*0000*/  LDC R1, c[0x0][0x37c] ;  /* 0x0000df00ff017b82 */ /* 0x000e620000000800 */
[----:B------:R-:W2:Y:S01]  /*0010*/  S2R R93, SR_TID.X ;  /* 0x00000000005d7919 */ /* 0x000ea20000002100 */
[----:B------:R-:W3:Y:S01]  /*0020*/  LDCU.64 UR8, c[0x0][0x890] ;  /* 0x00011200ff0877ac */ /* 0x000ee20008000a00 */
[----:B------:R-:W-:Y:S02]  /*0030*/  PRMT R84, RZ, 0x7610, R84 ;  /* 0x00007610ff547816 */ /* 0x000fe40000000054 */
[----:B------:R-:W-:Y:S01]  /*0040*/  ELECT P3, URZ, PT ;  /* 0x0000000000ff782f */ /* 0x000fe20003860000 */
[----:B---3--:R-:W-:-:S04]  /*0050*/  UISETP.NE.U32.AND UP0, UPT, UR8, URZ, UPT ;  /* 0x000000ff0800728c */ /* 0x008fc8000bf05070 */
[----:B------:R-:W-:Y:S01]  /*0060*/  UISETP.NE.AND.EX UP0, UPT, UR9, URZ, UPT, UP0 ;  /* 0x000000ff0900728c */ /* 0x000fe2000bf05300 */
[----:B--2---:R-:W-:-:S05]  /*0070*/  SHF.R.U32.HI R85, RZ, 0x5, R93 ;  /* 0x00000005ff557819 */ /* 0x004fca000001165d */
[----:B------:R-:W2:Y:S02]  /*0080*/  SHFL.IDX PT, R0, R85, RZ, 0x1f ;  /* 0x00001fff55007589 */ /* 0x000ea400000e0000 */
[----:B--2---:R-:W-:Y:S01]  /*0090*/  R2UR UR17, R0 ;  /* 0x00000000001172ca */ /* 0x004fe200000e0000 */
[----:B-1----:R-:W-:-:S14]  /*00a0*/  BRA.U UP0, `(.L_x_0) ;  /* 0x0000000100307547 */ /* 0x002fdc000b800000 */
[----:B------:R-:W1:Y:S02]  /*00b0*/  LDCU.64 UR4, c[0x0][0x888] ;  /* 0x00011100ff0477ac */ /* 0x000e640008000a00 */
[----:B-1----:R-:W-:-:S04]  /*00c0*/  UISETP.NE.U32.AND UP0, UPT, UR4, URZ, UPT ;  /* 0x000000ff0400728c */ /* 0x002fc8000bf05070 */
[----:B------:R-:W-:-:S09]  /*00d0*/  UISETP.NE.AND.EX UP0, UPT, UR5, URZ, UPT, UP0 ;  /* 0x000000ff0500728c */ /* 0x000fd2000bf05300 */
[----:B------:R-:W-:Y:S05]  /*00e0*/  BRA.U !UP0, `(.L_x_1) ;  /* 0x0000000108147547 */ /* 0x000fea000b800000 */
[----:B------:R-:W1:Y:S01]  /*00f0*/  LDC.64 R2, c[0x0][0x888] ;  /* 0x00022200ff027b82 */ /* 0x000e620000000a00 */
[----:B------:R-:W1:Y:S02]  /*0100*/  LDCU.64 UR4, c[0x0][0x358] ;  /* 0x00006b00ff0477ac */ /* 0x000e640008000a00 */
[----:B-1----:R1:W5:Y:S01]  /*0110*/  LDG.E R41, desc[UR4][R2.64] ;  /* 0x0000000402297981 */ /* 0x002362000c1e1900 */
[----:B------:R-:W-:Y:S01]  /*0120*/  HFMA2 R84, -RZ, RZ, 0, 5.9604644775390625e-08 ;  /* 0x00000001ff547431 */ /* 0x000fe200000001ff */
[----:B------:R-:W-:Y:S05]  /*0130*/  BRA `(.L_x_0) ;  /* 0x00000000000c7947 */ /* 0x000fea0003800000 */
.L_x_1:
[----:B------:R-:W1:Y:S01]  /*0140*/  LDCU UR4, c[0x0][0x880] ;  /* 0x00011000ff0477ac */ /* 0x000e620008000800 */
[----:B------:R-:W-:Y:S01]  /*0150*/  HFMA2 R84, -RZ, RZ, 0, 5.9604644775390625e-08 ;  /* 0x00000001ff547431 */ /* 0x000fe200000001ff */
[----:B-1----:R-:W-:-:S07]  /*0160*/  MOV R41, UR4 ;  /* 0x0000000400297c02 */ /* 0x002fce0008000f00 */
.L_x_0:
[----:B------:R-:W2:Y:S02]  /*0170*/  LDCU.64 UR4, c[0x0][0x8b0] ;  /* 0x00011600ff0477ac */ /* 0x000ea40008000a00 */
[----:B--2---:R-:W-:-:S04]  /*0180*/  UISETP.NE.U32.AND UP0, UPT, UR4, URZ, UPT ;  /* 0x000000ff0400728c */ /* 0x004fc8000bf05070 */
[----:B------:R-:W-:-:S09]  /*0190*/  UISETP.NE.AND.EX UP0, UPT, UR5, URZ, UPT, UP0 ;  /* 0x000000ff0500728c */ /* 0x000fd2000bf05300 */
[----:B------:R-:W-:Y:S05]  /*01a0*/  BRA.U UP0, `(.L_x_2) ;  /* 0x0000000100287547 */ /* 0x000fea000b800000 */
[----:B------:R-:W2:Y:S02]  /*01b0*/  LDCU.64 UR4, c[0x0][0x8a8] ;  /* 0x00011500ff0477ac */ /* 0x000ea40008000a00 */
[----:B--2---:R-:W-:-:S04]  /*01c0*/  UISETP.NE.U32.AND UP0, UPT, UR4, URZ, UPT ;  /* 0x000000ff0400728c */ /* 0x004fc8000bf05070 */
[----:B------:R-:W-:-:S09]  /*01d0*/  UISETP.NE.AND.EX UP0, UPT, UR5, URZ, UPT, UP0 ;  /* 0x000000ff0500728c */ /* 0x000fd2000bf05300 */
[----:B------:R-:W-:Y:S05]  /*01e0*/  BRA.U !UP0, `(.L_x_3) ;  /* 0x0000000108107547 */ /* 0x000fea000b800000 */
[----:B------:R-:W2:Y:S01]  /*01f0*/  LDC.64 R38, c[0x0][0x8a8] ;  /* 0x00022a00ff267b82 */ /* 0x000ea20000000a00 */
[----:B------:R-:W2:Y:S02]  /*0200*/  LDCU.64 UR4, c[0x0][0x358] ;  /* 0x00006b00ff0477ac */ /* 0x000ea40008000a00 */
[----:B--2---:R2:W5:Y:S01]  /*0210*/  LDG.E R38, desc[UR4][R38.64] ;  /* 0x0000000426267981 */ /* 0x004562000c1e1900 */
[----:B------:R-:W-:Y:S05]  /*0220*/  BRA `(.L_x_2) ;  /* 0x0000000000087947 */ /* 0x000fea0003800000 */
.L_x_3:
[----:B------:R-:W2:Y:S02]  /*0230*/  LDCU UR4, c[0x0][0x8a0] ;  /* 0x00011400ff0477ac */ /* 0x000ea40008000800 */
[----:B--2---:R-:W-:Y:S02]  /*0240*/  MOV R38, UR4 ;  /* 0x0000000400267c02 */ /* 0x004fe40008000f00 */
.L_x_2:
[----:B------:R-:W-:Y:S01]  /*0250*/  IMAD.U32 R0, RZ, RZ, UR17 ;  /* 0x00000011ff007e24 */ /* 0x000fe2000f8e00ff */
[----:B------:R-:W-:Y:S04]  /*0260*/  BSSY.RECONVERGENT B0, `(.L_x_4) ;  /* 0x000000c000007945 */ /* 0x000fe80003800200 */
[C---:B------:R-:W-:Y:S02]  /*0270*/  ISETP.NE.OR P1, PT, R0.reuse, 0x1, !P3 ;  /* 0x000000010000780c */ /* 0x040fe40005f25670 */
[----:B------:R-:W-:-:S11]  /*0280*/  ISETP.NE.OR P0, PT, R0, 0x3, !P3 ;  /* 0x000000030000780c */ /* 0x000fd60005f05670 */
[----:B------:R-:W-:Y:S05]  /*0290*/  @P1 BRA `(.L_x_5) ;  /* 0x0000000000201947 */ /* 0x000fea0003800000 */
[----:B------:R-:W3:Y:S02]  /*02a0*/  LDCU.64 UR4, c[0x0][0x348] ;  /* 0x00006900ff0477ac */ /* 0x000ee40008000a00 */
[----:B---3--:R-:W-:Y:S02]  /*02b0*/  UIADD3 UR6, UP1, UPT, UR4, 0x80, URZ ;  /* 0x0000008004067890 */ /* 0x008fe4000ff3e0ff */
[----:B------:R-:W-:Y:S02]  /*02c0*/  UIADD3 UR4, UP0, UPT, UR4, 0x180, URZ ;  /* 0x0000018004047890 */ /* 0x000fe4000ff1e0ff */
[----:B------:R-:W-:Y:S02]  /*02d0*/  UIADD3.X UR7, UPT, UPT, URZ, UR5, URZ, UP1, !UPT ;  /* 0x00000005ff077290 */ /* 0x000fe40008ffe4ff */
[----:B------:R-:W-:-:S07]  /*02e0*/  UIADD3.X UR5, UPT, UPT, URZ, UR5, URZ, UP0, !UPT ;  /* 0x00000005ff057290 */ /* 0x000fce00087fe4ff */
[----:B------:R3:W-:Y:S02]  /*02f0*/  UTMACCTL.PF [UR6] ;  /* 0x00000000060079b9 */ /* 0x0007e40008040000 */
[----:B------:R3:W-:Y:S02]  /*0300*/  UTMACCTL.PF [UR4] ;  /* 0x00000000040079b9 */ /* 0x0007e40008040000 */
[----:B---3--:R-:W-:Y:S01]  /*0310*/  NOP ;  /* 0x0000000000007918 */ /* 0x008fe20000000000 */
.L_x_5:
[----:B------:R-:W-:Y:S05]  /*0320*/  BSYNC.RECONVERGENT B0 ;  /* 0x0000000000007941 */ /* 0x000fea0003800200 */
.L_x_4:
[----:B------:R-:W-:Y:S04]  /*0330*/  BSSY.RECONVERGENT B0, `(.L_x_6) ;  /* 0x000000a000007945 */ /* 0x000fe80003800200 */
        /* <DEDUP_REMOVED lines=9> */
.L_x_7:
[----:B------:R-:W-:Y:S05]  /*03d0*/  BSYNC.RECONVERGENT B0 ;  /* 0x0000000000007941 */ /* 0x000fea0003800200 */
.L_x_6:
[----:B------:R-:W3:Y:S01]  /*03e0*/  LDCU.64 UR4, c[0x0][0x888] ;  /* 0x00011100ff0477ac */ /* 0x000ee20008000a00 */
[----:B------:R-:W-:Y:S02]  /*03f0*/  UISETP.EQ.U32.AND UP1, UPT, UR8, URZ, UPT ;  /* 0x000000ff0800728c */ /* 0x000fe4000bf22070 */
[----:B------:R-:W-:Y:S02]  /*0400*/  UPLOP3.LUT UP3, UPT, UPT, UPT, UPT, 0x80, 0x8 ;  /* 0x000000000008789c */ /* 0x000fe40003f6f070 */
[----:B---3--:R-:W-:-:S04]  /*0410*/  UISETP.NE.U32.AND UP0, UPT, UR4, URZ, UPT ;  /* 0x000000ff0400728c */ /* 0x008fc8000bf05070 */
[----:B------:R-:W-:-:S04]  /*0420*/  UISETP.NE.AND.EX UP0, UPT, UR5, URZ, UPT, UP0 ;  /* 0x000000ff0500728c */ /* 0x000fc8000bf05300 */
[----:B------:R-:W-:-:S04]  /*0430*/  UISETP.EQ.OR.EX UP2, UPT, UR9, URZ, !UP0, UP1 ;  /* 0x000000ff0900728c */ /* 0x000fc8000c742710 */
[----:B------:R-:W-:-:S06]  /*0440*/  UP2UR UR4, UPR, URZ, 0x4 ;  /* 0x00000004ff047883 */ /* 0x000fcc0008000000 */
[----:B------:R-:W-:Y:S01]  /*0450*/  MOV R86, UR4 ;  /* 0x0000000400567c02 */ /* 0x000fe20008000f00 */
[----:B------:R-:W-:Y:S06]  /*0460*/  BRA.U !UP2, `(.L_x_8) ;  /* 0x000000010a207547 */ /* 0x000fec000b800000 */
[----:B------:R-:W-:Y:S01]  /*0470*/  UISETP.NE.U32.AND UP1, UPT, UR8, URZ, UPT ;  /* 0x000000ff0800728c */ /* 0x000fe2000bf25070 */
[----:B-----5:R-:W-:Y:S01]  /*0480*/  FSETP.NEU.AND P0, PT, R41, RZ, PT ;  /* 0x000000ff2900720b */ /* 0x020fe20003f0d000 */
[----:B------:R-:W-:Y:S02]  /*0490*/  USEL UR4, URZ, 0xffffffff, UP0 ;  /* 0xffffffffff047887 */ /* 0x000fe40008000000 */
[----:B------:R-:W-:-:S10]  /*04a0*/  UISETP.NE.AND.EX UP1, UPT, UR9, URZ, UPT, UP1 ;  /* 0x000000ff0900728c */ /* 0x000fd4000bf25310 */
[----:B------:R-:W-:Y:S01]  /*04b0*/  VOTEU.ANY UP0, P0 ;  /* 0x0000000000ff7886 */ /* 0x000fe20000000100 */
[----:B------:R-:W-:-:S04]  /*04c0*/  @!UP1 USEL UR4, URZ, 0xffffffff, UP0 ;  /* 0xffffffffff049887 */ /* 0x000fc80008000000 */
[----:B------:R-:W-:-:S04]  /*04d0*/  ULOP3.LUT UR4, UR4, 0x1, URZ, 0xc0, !UPT ;  /* 0x0000000104047892 */ /* 0x000fc8000f8ec0ff */
[----:B------:R-:W-:-:S11]  /*04e0*/  UISETP.NE.U32.AND UP3, UPT, UR4, 0x1, UPT ;  /* 0x000000010400788c */ /* 0x000fd6000bf65070 */
.L_x_8:
[----:B-1----:R-:W1:Y:S01]  /*04f0*/  SHFL.IDX PT, R2, R85, RZ, 0x1f ;  /* 0x00001fff55027589 */ /* 0x002e6200000e0000 */
[----:B------:R-:W-:-:S04]  /*0500*/  UISETP.NE.AND UP0, UPT, UR17, 0x2, UPT ;  /* 0x000000021100788c */ /* 0x000fc8000bf05270 */
[----:B------:R-:W-:Y:S01]  /*0510*/  USEL UR38, URZ, 0x1, UP0 ;  /* 0x00000001ff267887 */ /* 0x000fe20008000000 */
[----:B-1----:R-:W-:-:S13]  /*0520*/  ISETP.NE.AND P0, PT, R2, RZ, PT ;  /* 0x000000ff0200720c */ /* 0x002fda0003f05270 */
[----:B------:R-:W-:Y:S05]  /*0530*/  @P0 BRA `(.L_x_9) ;  /* 0x0000000400540947 */ /* 0x000fea0003800000 */
[----:B------:R-:W-:Y:S01]  /*0540*/  ELECT P0, URZ, PT ;  /* 0x0000000000ff782f */ /* 0x000fe20003800000 */
[----:B------:R-:W-:-:S12]  /*0550*/  BSSY.RECONVERGENT B0, `(.L_x_9) ;  /* 0x0000053000007945 */ /* 0x000fd80003800200 */
[----:B------:R-:W-:Y:S05]  /*0560*/  @!P0 BRA `(.L_x_10) ;  /* 0x0000000400448947 */ /* 0x000fea0003800000 */
[----:B------:R-:W1:Y:S01]  /*0570*/  S2UR UR4, SR_CgaCtaId ;  /* 0x00000000000479c3 */ /* 0x000e620000008800 */
[----:B------:R-:W-:Y:S01]  /*0580*/  UMOV UR5, 0x400 ;  /* 0x0000040000057882 */ /* 0x000fe20000000000 */
[----:B------:R-:W-:Y:S01]  /*0590*/  UMOV UR8, 0x1 ;  /* 0x0000000100087882 */ /* 0x000fe20000000000 */
[----:B------:R-:W-:Y:S01]  /*05a0*/  UMOV UR6, 0x2 ;  /* 0x0000000200067882 */ /* 0x000fe20000000000 */
[----:B------:R-:W-:-:S04]  /*05b0*/  UIADD3 UR8, UPT, UPT, -UR8, 0x100000, URZ ;  /* 0x0010000008087890 */ /* 0x000fc8000fffe1ff */
[----:B------:R-:W-:Y:S02]  /*05c0*/  USHF.L.U32 UR9, UR8, 0xb, URZ ;  /* 0x0000000b08097899 */ /* 0x000fe400080006ff */
[----:B------:R-:W-:Y:S02]  /*05d0*/  USHF.L.U32 UR8, UR8, 0x1, URZ ;  /* 0x0000000108087899 */ /* 0x000fe400080006ff */
[----:B------:R-:W-:-:S04]  /*05e0*/  UIADD3 UR6, UPT, UPT, -UR6, 0x100000, URZ ;  /* 0x0010000006067890 */ /* 0x000fc8000fffe1ff */
[----:B------:R-:W-:Y:S02]  /*05f0*/  USHF.L.U32 UR7, UR6, 0xb, URZ ;  /* 0x0000000b06077899 */ /* 0x000fe400080006ff */
[----:B------:R-:W-:Y:S02]  /*0600*/  USHF.L.U32 UR6, UR6, 0x1, URZ ;  /* 0x0000000106067899 */ /* 0x000fe400080006ff */
[----:B-1----:R-:W-:Y:S01]  /*0610*/  ULEA UR4, UR4, UR5, 0x18 ;  /* 0x0000000504047291 */ /* 0x002fe2000f8ec0ff */
[----:B------:R-:W1:Y:S11]  /*0620*/  FENCE.VIEW.ASYNC.S ;  /* 0x00000000000073c6 */ /* 0x000e760000000000 */
[----:B-1----:R1:W3:Y:S01]  /*0630*/  SYNCS.EXCH.64 URZ, [UR4], UR8 ;  /* 0x0000000804ff75b2 */ /* 0x0022e20008000100 */
[----:B------:R1:W4:Y:S01]  /*0640*/  SYNCS.EXCH.64 URZ, [UR4+0x110], UR6 ;  /* 0x0001100604ff75b2 */ /* 0x0003220008000100 */
[----:B------:R1:W1:Y:S01]  /*0650*/  SYNCS.EXCH.64 URZ, [UR4+0x8], UR8 ;  /* 0x0000080804ff75b2 */ /* 0x0002620008000100 */
        /* <DEDUP_REMOVED lines=65> */
[----:B---34-:R-:W-:Y:S01]  /*0a70*/  NOP ;  /* 0x0000000000007918 */ /* 0x018fe20000000000 */
.L_x_10:
[----:B-1----:R-:W-:Y:S05]  /*0a80*/  BSYNC.RECONVERGENT B0 ;  /* 0x0000000000007941 */ /* 0x002fea0003800200 */
.L_x_9:
[----:B------:R-:W1:Y:S01]  /*0a90*/  SHFL.IDX PT, R2, R85, RZ, 0x1f ;  /* 0x00001fff55027589 */ /* 0x000e6200000e0000 */
[----:B------:R-:W-:Y:S01]  /*0aa0*/  NOP ;  /* 0x0000000000007918 */ /* 0x000fe20000000000 */
[----:B-1----:R-:W-:-:S13]  /*0ab0*/  ISETP.NE.AND P0, PT, R2, 0x1, PT ;  /* 0x000000010200780c */ /* 0x002fda0003f05270 */
[----:B------:R-:W-:Y:S05]  /*0ac0*/  @P0 BRA `(.L_x_11) ;  /* 0x0000000000480947 */ /* 0x000fea0003800000 */
        /* <DEDUP_REMOVED lines=9> */
[----:B------:R-:W-:Y:S01]  /*0b60*/  USHF.L.U32 UR6, UR6, 0x1, URZ ;  /* 0x0000000106067899 */ /* 0x000fe200080006ff */
[----:B------:R-:W-:Y:S01]  /*0b70*/  ELECT P0, URZ, PT ;  /* 0x0000000000ff782f */ /* 0x000fe20003800000 */
[----:B-1----:R-:W-:Y:S01]  /*0b80*/  ULEA UR4, UR4, UR5, 0x18 ;  /* 0x0000000504047291 */ /* 0x002fe2000f8ec0ff */
[----:B------:R-:W1:Y:S11]  /*0b90*/  FENCE.VIEW.ASYNC.S ;  /* 0x00000000000073c6 */ /* 0x000e760000000000 */
[----:B-1----:R1:W3:Y:S01]  /*0ba0*/  SYNCS.EXCH.64 URZ, [UR4+0x220], UR8 ;  /* 0x0002200804ff75b2 */ /* 0x0022e20008000100 */
[----:B------:R1:W4:Y:S01]  /*0bb0*/  SYNCS.EXCH.64 URZ, [UR4+0x230], UR6 ;  /* 0x0002300604ff75b2 */ /* 0x0003220008000100 */
[----:B------:R1:W1:Y:S01]  /*0bc0*/  SYNCS.EXCH.64 URZ, [UR4+0x228], UR8 ;  /* 0x0002280804ff75b2 */ /* 0x0002620008000100 */
[----:B------:R1:W1:Y:S01]  /*0bd0*/  SYNCS.EXCH.64 URZ, [UR4+0x238], UR6 ;  /* 0x0002380604ff75b2 */ /* 0x0002620008000100 */
[----:B------:R-:W-:Y:S01]  /*0be0*/  NOP ;  /* 0x0000000000007918 */ /* 0x000fe20000000000 */
.L_x_11:
[----:B------:R-:W2:Y:S01]  /*0bf0*/  SHFL.IDX PT, R2, R85, RZ, 0x1f ;  /* 0x00001fff55027589 */ /* 0x000ea200000e0000 */
[----:B------:R-:W-:Y:S01]  /*0c00*/  NOP ;  /* 0x0000000000007918 */ /* 0x000fe20000000000 */
[----:B--2---:R-:W-:-:S13]  /*0c10*/  ISETP.NE.AND P0, PT, R2, 0x3, PT ;  /* 0x000000030200780c */ /* 0x004fda0003f05270 */
[----:B------:R-:W-:Y:S05]  /*0c20*/  @P0 BRA `(.L_x_12) ;  /* 0x0000000000300947 */ /* 0x000fea0003800000 */
[----:B-1----:R-:W1:Y:S01]  /*0c30*/  S2UR UR6, SR_CgaCtaId ;  /* 0x00000000000679c3 */ /* 0x002e620000008800 */
[----:B------:R-:W-:Y:S01]  /*0c40*/  UMOV UR4, 0x400 ;  /* 0x0000040000047882 */ /* 0x000fe20000000000 */
[----:B------:R-:W-:Y:S01]  /*0c50*/  UMOV UR5, 0x20 ;  /* 0x0000002000057882 */ /* 0x000fe20000000000 */
[----:B------:R-:W-:Y:S01]  /*0c60*/  ELECT P0, URZ, PT ;  /* 0x0000000000ff782f */ /* 0x000fe20003800000 */
[----:B-1----:R-:W-:Y:S02]  /*0c70*/  ULEA UR6, UR6, UR4, 0x18 ;  /* 0x0000000406067291 */ /* 0x002fe4000f8ec0ff */
[----:B------:R-:W-:-:S04]  /*0c80*/  UIADD3 UR4, UPT, UPT, -UR5, 0x100000, URZ ;  /* 0x0010000005047890 */ /* 0x000fc8000fffe1ff */
[----:B------:R-:W-:Y:S02]  /*0c90*/  USHF.L.U32 UR5, UR4, 0xb, URZ ;  /* 0x0000000b04057899 */ /* 0x000fe400080006ff */
[----:B------:R-:W-:Y:S01]  /*0ca0*/  USHF.L.U32 UR4, UR4, 0x1, URZ ;  /* 0x0000000104047899 */ /* 0x000fe200080006ff */
[----:B------:R-:W1:Y:S11]  /*0cb0*/  FENCE.VIEW.ASYNC.S ;  /* 0x00000000000073c6 */ /* 0x000e760000000000 */
[----:B-1----:R2:W1:Y:S01]  /*0cc0*/  SYNCS.EXCH.64 URZ, [UR6+0x240], UR4 ;  /* 0x0002400406ff75b2 */ /* 0x0024620008000100 */
[----:B------:R2:W1:Y:S02]  /*0cd0*/  SYNCS.EXCH.64 URZ, [UR6+0x248], UR4 ;  /* 0x0002480406ff75b2 */ /* 0x0004640008000100 */
[----:B--2---:R-:W-:Y:S01]  /*0ce0*/  NOP ;  /* 0x0000000000007918 */ /* 0x004fe20000000000 */
.L_x_12:
[----:B------:R-:W2:Y:S01]  /*0cf0*/  SHFL.IDX PT, R2, R85, RZ, 0x1f ;  /* 0x00001fff55027589 */ /* 0x000ea200000e0000 */
[----:B------:R-:W-:Y:S01]  /*0d00*/  NOP ;  /* 0x0000000000007918 */ /* 0x000fe20000000000 */
[----:B--2---:R-:W-:-:S13]  /*0d10*/  ISETP.NE.AND P0, PT, R2, 0x4, PT ;  /* 0x000000040200780c */ /* 0x004fda0003f05270 */
[----:B------:R-:W-:Y:S05]  /*0d20*/  @P0 BRA `(.L_x_13) ;  /* 0x00000000004c0947 */ /* 0x000fea0003800000 */
[----:B-1----:R-:W1:Y:S01]  /*0d30*/  S2UR UR6, SR_CgaCtaId ;  /* 0x00000000000679c3 */ /* 0x002e620000008800 */
[----:B------:R-:W-:Y:S01]  /*0d40*/  UMOV UR4, 0x1e0 ;  /* 0x000001e000047882 */ /* 0x000fe20000000000 */
[----:B------:R-:W-:Y:S01]  /*0d50*/  UMOV UR5, 0x400 ;  /* 0x0000040000057882 */ /* 0x000fe20000000000 */
[----:B------:R-:W-:Y:S01]  /*0d60*/  USEL UR4, UR4, 0x1a0, UP3 ;  /* 0x000001a004047887 */ /* 0x000fe20009800000 */
[----:B------:R-:W-:Y:S01]  /*0d70*/  UMOV UR8, 0x1 ;  /* 0x0000000100087882 */ /* 0x000fe20000000000 */
[----:B------:R-:W-:Y:S01]  /*0d80*/  ELECT P0, URZ, PT ;  /* 0x0000000000ff782f */ /* 0x000fe20003800000 */
[----:B------:R-:W-:-:S04]  /*0d90*/  UIADD3 UR8, UPT, UPT, -UR8, 0x100000, URZ ;  /* 0x0010000008087890 */ /* 0x000fc8000fffe1ff */
[----:B------:R-:W-:Y:S02]  /*0da0*/  USHF.L.U32 UR9, UR8, 0xb, URZ ;  /* 0x0000000b08097899 */ /* 0x000fe400080006ff */
[----:B------:R-:W-:Y:S02]  /*0db0*/  USHF.L.U32 UR8, UR8, 0x1, URZ ;  /* 0x0000000108087899 */ /* 0x000fe400080006ff */
[----:B-1----:R-:W-:Y:S02]  /*0dc0*/  ULEA UR6, UR6, UR5, 0x18 ;  /* 0x0000000506067291 */ /* 0x002fe4000f8ec0ff */
[----:B------:R-:W-:-:S04]  /*0dd0*/  UIADD3 UR4, UPT, UPT, -UR4, 0x100000, URZ ;  /* 0x0010000004047890 */ /* 0x000fc8000fffe1ff */
[----:B------:R-:W-:Y:S02]  /*0de0*/  USHF.L.U32 UR5, UR4, 0xb, URZ ;  /* 0x0000000b04057899 */ /* 0x000fe400080006ff */
[----:B------:R-:W-:Y:S01]  /*0df0*/  USHF.L.U32 UR4, UR4, 0x1, URZ ;  /* 0x0000000104047899 */ /* 0x000fe200080006ff */
[----:B------:R-:W1:Y:S03]  /*0e00*/  FENCE.VIEW.ASYNC.S ;  /* 0x00000000000073c6 */ /* 0x000e660000000000 */
[----:B-1----:R2:W1:Y:S08]  /*0e10*/  SYNCS.EXCH.64 URZ, [UR6+0x250], UR8 ;  /* 0x0002500806ff75b2 */ /* 0x0024700008000100 */
[----:B------:R2:W1:Y:S01]  /*0e20*/  SYNCS.EXCH.64 URZ, [UR6+0x260], UR4 ;  /* 0x0002600406ff75b2 */ /* 0x0004620008000100 */
[----:B------:R2:W1:Y:S01]  /*0e30*/  SYNCS.EXCH.64 URZ, [UR6+0x258], UR8 ;  /* 0x0002580806ff75b2 */ /* 0x0004620008000100 */
[----:B------:R2:W1:Y:S02]  /*0e40*/  SYNCS.EXCH.64 URZ, [UR6+0x268], UR4 ;  /* 0x0002680406ff75b2 */ /* 0x0004640008000100 */
[----:B--2---:R-:W-:Y:S01]  /*0e50*/  NOP ;  /* 0x0000000000007918 */ /* 0x004fe20000000000 */
.L_x_13:
[----:B------:R-:W2:Y:S01]  /*0e60*/  SHFL.IDX PT, R2, R85, RZ, 0x1f ;  /* 0x00001fff55027589 */ /* 0x000ea200000e0000 */
[----:B------:R-:W-:Y:S01]  /*0e70*/  NOP ;  /* 0x0000000000007918 */ /* 0x000fe20000000000 */
[----:B--2---:R-:W-:-:S13]  /*0e80*/  ISETP.NE.AND P0, PT, R2, 0x5, PT ;  /* 0x000000050200780c */ /* 0x004fda0003f05270 */
[----:B------:R-:W-:Y:S05]  /*0e90*/  @P0 BRA `(.L_x_14) ;  /* 0x0000000000580947 */ /* 0x000fea0003800000 */
[----:B-1----:R-:W1:Y:S01]  /*0ea0*/  S2UR UR4, SR_CgaCtaId ;  /* 0x00000000000479c3 */ /* 0x002e620000008800 */
        /* <DEDUP_REMOVED lines=12> */
[----:B-1----:R2:W1:Y:S01]  /*0f70*/  SYNCS.EXCH.64 URZ, [UR4+0x270], UR8 ;  /* 0x0002700804ff75b2 */ /* 0x0024620008000100 */
[----:B------:R2:W1:Y:S01]  /*0f80*/  SYNCS.EXCH.64 URZ, [UR4+0x290], UR6 ;  /* 0x0002900604ff75b2 */ /* 0x0004620008000100 */
[----:B------:R2:W1:Y:S01]  /*0f90*/  SYNCS.EXCH.64 URZ, [UR4+0x278], UR8 ;  /* 0x0002780804ff75b2 */ /* 0x0004620008000100 */
[----:B------:R2:W1:Y:S01]  /*0fa0*/  SYNCS.EXCH.64 URZ, [UR4+0x298], UR6 ;  /* 0x0002980604ff75b2 */ /* 0x0004620008000100 */
[----:B------:R2:W1:Y:S01]  /*0fb0*/  SYNCS.EXCH.64 URZ, [UR4+0x280], UR8 ;  /* 0x0002800804ff75b2 */ /* 0x0004620008000100 */
[----:B------:R2:W1:Y:S01]  /*0fc0*/  SYNCS.EXCH.64 URZ, [UR4+0x2a0], UR6 ;  /* 0x0002a00604ff75b2 */ /* 0x0004620008000100 */
[----:B------:R2:W1:Y:S01]  /*0fd0*/  SYNCS.EXCH.64 URZ, [UR4+0x288], UR8 ;  /* 0x0002880804ff75b2 */ /* 0x0004620008000100 */
[----:B------:R2:W1:Y:S02]  /*0fe0*/  SYNCS.EXCH.64 URZ, [UR4+0x2a8], UR6 ;  /* 0x0002a80604ff75b2 */ /* 0x0004640008000100 */
[----:B--2---:R-:W-:Y:S01]  /*0ff0*/  NOP ;  /* 0x0000000000007918 */ /* 0x004fe20000000000 */
.L_x_14:
[----:B------:R-:W2:Y:S01]  /*1000*/  SHFL.IDX PT, R2, R85, RZ, 0x1f ;  /* 0x00001fff55027589 */ /* 0x000ea200000e0000 */
[----:B------:R-:W-:Y:S01]  /*1010*/  NOP ;  /* 0x0000000000007918 */ /* 0x000fe20000000000 */
[----:B--2---:R-:W-:-:S13]  /*1020*/  ISETP.NE.AND P0, PT, R2, 0x3, PT ;  /* 0x000000030200780c */ /* 0x004fda0003f05270 */
[----:B------:R-:W-:Y:S05]  /*1030*/  @P0 BRA `(.L_x_15) ;  /* 0x0000000000380947 */ /* 0x000fea0003800000 */
[----:B------:R-:W2:Y:S01]  /*1040*/  S2UR UR5, SR_CgaCtaId ;  /* 0x00000000000579c3 */ /* 0x000ea20000008800 */
[----:B-1----:R-:W-:Y:S01]  /*1050*/  UMOV UR4, 0x400 ;  /* 0x0000040000047882 */ /* 0x002fe20000000000 */
[----:B------:R-:W-:Y:S01]  /*1060*/  UMOV UR6, 0x20 ;  /* 0x0000002000067882 */ /* 0x000fe20000000000 */
[----:B------:R-:W-:Y:S01]  /*1070*/  ELECT P0, URZ, PT ;  /* 0x0000000000ff782f */ /* 0x000fe20003800000 */
[----:B------:R-:W-:-:S04]  /*1080*/  UIADD3 UR6, UPT, UPT, -UR6, 0x100000, URZ ;  /* 0x0010000006067890 */ /* 0x000fc8000fffe1ff */
[----:B------:R-:W-:Y:S02]  /*1090*/  USHF.L.U32 UR7, UR6, 0xb, URZ ;  /* 0x0000000b06077899 */ /* 0x000fe400080006ff */
[----:B------:R-:W-:Y:S02]  /*10a0*/  USHF.L.U32 UR6, UR6, 0x1, URZ ;  /* 0x0000000106067899 */ /* 0x000fe400080006ff */
[----:B--2---:R-:W-:Y:S01]  /*10b0*/  ULEA UR4, UR5, UR4, 0x18 ;  /* 0x0000000405047291 */ /* 0x004fe2000f8ec0ff */
[----:B------:R-:W1:Y:S11]  /*10c0*/  FENCE.VIEW.ASYNC.S ;  /* 0x00000000000073c6 */ /* 0x000e760000000000 */
[----:B-1----:R2:W1:Y:S01]  /*10d0*/  SYNCS.EXCH.64 URZ, [UR4+0x2b0], UR6 ;  /* 0x0002b00604ff75b2 */ /* 0x0024620008000100 */
[----:B------:R2:W1:Y:S01]  /*10e0*/  SYNCS.EXCH.64 URZ, [UR4+0x2c0], UR6 ;  /* 0x0002c00604ff75b2 */ /* 0x0004620008000100 */
[----:B------:R2:W1:Y:S01]  /*10f0*/  SYNCS.EXCH.64 URZ, [UR4+0x2b8], UR6 ;  /* 0x0002b80604ff75b2 */ /* 0x0004620008000100 */
[----:B------:R2:W1:Y:S02]  /*1100*/  SYNCS.EXCH.64 URZ, [UR4+0x2c8], UR6 ;  /* 0x0002c80604ff75b2 */ /* 0x0004640008000100 */
[----:B--2---:R-:W-:Y:S01]  /*1110*/  NOP ;  /* 0x0000000000007918 */ /* 0x004fe20000000000 */
.L_x_15:
[----:B-1----:R-:W1:Y:S01]  /*1120*/  LDCU UR4, c[0x0][0x36c] ;  /* 0x00006d80ff0477ac */ /* 0x002e620008000800 */
[----:B------:R-:W-:Y:S01]  /*1130*/  ISETP.NE.OR P3, PT, R0, 0x2, !P3 ;  /* 0x000000020000780c */ /* 0x000fe20005f65670 */
[----:B------:R-:W-:Y:S01]  /*1140*/  NOP ;  /* 0x0000000000007918 */ /* 0x000fe20000000000 */
[----:B------:R-:W-:Y:S01]  /*1150*/  LOP3.LUT R0, R93, 0x1f, RZ, 0xc0, !PT ;  /* 0x0000001f5d007812 */ /* 0x000fe200078ec0ff */
[----:B------:R-:W-:Y:S02]  /*1160*/  UISETP.NE.AND UP4, UPT, UR17, URZ, UPT ;  /* 0x000000ff1100728c */ /* 0x000fe4000bf85270 */
[----:B-1----:R-:W-:-:S09]  /*1170*/  UISETP.EQ.U32.AND UP5, UPT, UR4, 0x1, UPT ;  /* 0x000000010400788c */ /* 0x002fd2000bfa2070 */
[----:B------:R-:W-:Y:S05]  /*1180*/  BRA.U !UP5, `(.L_x_16) ;  /* 0x000000010d087547 */ /* 0x000fea000b800000 */
[----:B---34-:R-:W-:Y:S01]  /*1190*/  UCGABAR_ARV ;  /* 0x00000000000079c7 */ /* 0x018fe20008000000 */
[----:B------:R-:W-:Y:S05]  /*11a0*/  BRA `(.L_x_17) ;  /* 0x0000000000047947 */ /* 0x000fea0003800000 */
.L_x_16:
[----:B---34-:R-:W-:Y:S01]  /*11b0*/  NOP ;  /* 0x0000000000007918 */ /* 0x018fe20000000000 */
.L_x_17:
[----:B------:R-:W1:Y:S01]  /*11c0*/  S2UR UR7, SR_CTAID.X ;  /* 0x00000000000779c3 */ /* 0x000e620000002500 */
[----:B------:R-:W-:-:S05]  /*11d0*/  CS2R.32 R3, SR_CgaSize ;  /* 0x0000000000037805 */ /* 0x000fca0000008a00 */
[----:B------:R-:W-:-:S05]  /*11e0*/  IMAD R3, R3, -0xa0, RZ ;  /* 0xffffff6003037824 */ /* 0x000fca00078e02ff */
[----:B------:R-:W-:-:S14]  /*11f0*/  R2UR UR5, R3 ;  /* 0x00000000030572ca */ /* 0x000fdc00000e0000 */
[----:B------:R-:W2:Y:S01]  /*1200*/  LDCU UR5, c[0x0][UR5+0x2b0] ;  /* 0x00005600050577ac */ /* 0x000ea20008000800 */
[----:B------:R-:W-:-:S05]  /*1210*/  CS2R.32 R3, SR_CgaSize ;  /* 0x0000000000037805 */ /* 0x000fca0000008a00 */
[----:B------:R-:W-:-:S05]  /*1220*/  IMAD R3, R3, -0xa0, RZ ;  /* 0xffffff6003037824 */ /* 0x000fca00078e02ff */
[----:B------:R-:W-:-:S14]  /*1230*/  R2UR UR4, R3 ;  /* 0x00000000030472ca */ /* 0x000fdc00000e0000 */
[----:B------:R-:W3:Y:S01]  /*1240*/  LDCU UR4, c[0x0][UR4+0x2b4] ;  /* 0x00005680040477ac */ /* 0x000ee20008000800 */
[----:B------:R-:W4:Y:S01]  /*1250*/  S2UR UR8, SR_CTAID.Y ;  /* 0x00000000000879c3 */ /* 0x000f220000002600 */
[----:B------:R-:W3:Y:S01]  /*1260*/  LDCU UR21, c[0x0][0xb24] ;  /* 0x00016480ff1577ac */ /* 0x000ee20008000800 */
[----:B------:R-:W-:-:S05]  /*1270*/  CS2R.32 R3, SR_CgaSize ;  /* 0x0000000000037805 */ /* 0x000fca0000008a00 */
[----:B------:R-:W-:-:S05]  /*1280*/  IMAD R3, R3, -0xa0, RZ ;  /* 0xffffff6003037824 */ /* 0x000fca00078e02ff */
[----:B------:R-:W-:-:S14]  /*1290*/  R2UR UR62, R3 ;  /* 0x00000000033e72ca */ /* 0x000fdc00000e0000 */
[----:B------:R-:W4:Y:S01]  /*12a0*/  LDCU UR62, c[0x0][UR62+0x2a0] ;  /* 0x000054003e3e77ac */ /* 0x000f220008000800 */
[----:B------:R-:W4:Y:S01]  /*12b0*/  S2UR UR9, SR_CgaCtaId ;  /* 0x00000000000979c3 */ /* 0x000f220000008800 */
[----:B------:R-:W-:-:S05]  /*12c0*/  CS2R.32 R3, SR_CgaSize ;  /* 0x0000000000037805 */ /* 0x000fca0000008a00 */
[----:B------:R-:W-:-:S05]  /*12d0*/  IMAD R3, R3, -0xa0, RZ ;  /* 0xffffff6003037824 */ /* 0x000fca00078e02ff */
[----:B------:R-:W-:-:S14]  /*12e0*/  R2UR UR59, R3 ;  /* 0x00000000033b72ca */ /* 0x000fdc00000e0000 */
[----:B------:R-:W4:Y:S01]  /*12f0*/  LDCU UR59, c[0x0][UR59+0x2a4] ;  /* 0x000054803b3b77ac */ /* 0x000f220008000800 */
[----:B------:R-:W4:Y:S01]  /*1300*/  LDCU UR42, c[0x0][0xb24] ;  /* 0x00016480ff2a77ac */ /* 0x000f220008000800 */
[----:B-1----:R-:W-:Y:S01]  /*1310*/  I2FP.F32.U32 R3, UR7 ;  /* 0x0000000700037c45 */ /* 0x002fe20008201000 */
[----:B------:R-:W1:Y:S01]  /*1320*/  S2UR UR36, SR_CTAID.Z ;  /* 0x00000000002479c3 */ /* 0x000e620000002700 */
[----:B------:R-:W1:Y:S03]  /*1330*/  LDCU UR27, c[0x0][0xb30] ;  /* 0x00016600ff1b77ac */ /* 0x000e660008000800 */
[----:B--2---:R-:W-:Y:S01]  /*1340*/  FMUL R3, R3, UR5 ;  /* 0x0000000503037c20 */ /* 0x004fe20008400000 */
[----:B---3--:R-:W-:Y:S01]  /*1350*/  UISETP.GE.AND UP2, UPT, UR21, 0x1, UPT ;  /* 0x000000011500788c */ /* 0x008fe2000bf46270 */
[----:B----4-:R-:W-:Y:S01]  /*1360*/  I2FP.F32.U32 R2, UR8 ;  /* 0x0000000800027c45 */ /* 0x010fe20008201000 */
[----:B------:R-:W-:Y:S01]  /*1370*/  UMOV UR16, UR7 ;  /* 0x0000000700107c82 */ /* 0x000fe20008000000 */
[----:B------:R-:W-:-:S02]  /*1380*/  UMOV UR20, UR8 ;  /* 0x0000000800147c82 */ /* 0x000fc40008000000 */
[----:B------:R-:W2:Y:S01]  /*1390*/  F2I.U32.TRUNC.NTZ R3, R3 ;  /* 0x0000000300037305 */ /* 0x000ea2000020f000 */
[----:B------:R-:W-:Y:S01]  /*13a0*/  FMUL R2, R2, UR4 ;  /* 0x0000000402027c20 */ /* 0x000fe20008400000 */
[----:B------:R-:W-:-:S06]  /*13b0*/  USHF.L.U32 UR28, UR9, 0xa, URZ ;  /* 0x0000000a091c7899 */ /* 0x000fcc00080006ff */
[----:B------:R-:W3:Y:S01]  /*13c0*/  F2I.U32.TRUNC.NTZ R2, R2 ;  /* 0x0000000200027305 */ /* 0x000ee2000020f000 */
[----:B--2---:R-:W-:Y:S02]  /*13d0*/  R2UR UR4, R3 ;  /* 0x00000000030472ca */ /* 0x004fe400000e0000 */
[----:B---3--:R-:W-:Y:S02]  /*13e0*/  R2UR UR6, R2 ;  /* 0x00000000020672ca */ /* 0x008fe400000e0000 */
[----:B------:R-:W-:-:S09]  /*13f0*/  PRMT R2, RZ, 0x7610, R2 ;  /* 0x00007610ff027816 */ /* 0x000fd20000000002 */
[----:B------:R-:W-:-:S04]  /*1400*/  UIADD3 UR5, UPT, UPT, -UR4, URZ, URZ ;  /* 0x000000ff04057290 */ /* 0x000fc8000fffe1ff */
[----:B------:R-:W-:Y:S02]  /*1410*/  UIMAD UR62, UR62, UR5, UR7 ;  /* 0x000000053e3e72a4 */ /* 0x000fe4000f8e0207 */
[----:B------:R-:W-:-:S04]  /*1420*/  UIADD3 UR4, UPT, UPT, -UR6, URZ, URZ ;  /* 0x000000ff06047290 */ /* 0x000fc8000fffe1ff */
[----:B------:R-:W-:Y:S01]  /*1430*/  UIMAD UR59, UR59, UR4, UR8 ;  /* 0x000000043b3b72a4 */ /* 0x000fe2000f8e0208 */
[----:B-1----:R-:W-:Y:S11]  /*1440*/  BRA.U UP4, `(.L_x_18) ;  /* 0x0000000104247547 */ /* 0x002ff6000b800000 */
[----:B------:R-:W-:Y:S02]  /*1450*/  UISETP.NE.AND UP0, UPT, UR59, URZ, UPT ;  /* 0x000000ff3b00728c */ /* 0x000fe4000bf05270 */
[----:B------:R-:W-:Y:S02]  /*1460*/  UISETP.NE.AND UP1, UPT, UR59, 0x1, UPT ;  /* 0x000000013b00788c */ /* 0x000fe4000bf25270 */
[----:B------:R-:W-:Y:S02]  /*1470*/  UISETP.EQ.OR UP0, UPT, UR62, URZ, !UP0 ;  /* 0x000000ff3e00728c */ /* 0x000fe4000c702670 */
[----:B------:R-:W-:Y:S02]  /*1480*/  USEL UR4, URZ, 0x2, UP1 ;  /* 0x00000002ff047887 */ /* 0x000fe40008800000 */
[----:B------:R-:W-:Y:S02]  /*1490*/  USEL UR5, URZ, 0x1, !UP0 ;  /* 0x00000001ff057887 */ /* 0x000fe4000c000000 */
[----:B------:R-:W-:-:S04]  /*14a0*/  UISETP.NE.AND UP0, UPT, UR62, URZ, UPT ;  /* 0x000000ff3e00728c */ /* 0x000fc8000bf05270 */
[----:B------:R-:W-:-:S04]  /*14b0*/  USEL UR4, UR4, 0x2, UP0 ;  /* 0x0000000204047887 */ /* 0x000fc80008000000 */
[----:B------:R-:W-:-:S06]  /*14c0*/  UIADD3 UR4, UPT, UPT, UR5, UR4, URZ ;  /* 0x0000000405047290 */ /* 0x000fcc000fffe0ff */
[----:B------:R-:W-:Y:S02]  /*14d0*/  MOV R2, UR4 ;  /* 0x0000000400027c02 */ /* 0x000fe40008000f00 */
.L_x_18:
[----:B------:R-:W-:Y:S05]  /*14e0*/  BRA.U !UP2, `(.L_x_19) ;  /* 0x000000010ad47547 */ /* 0x000fea000b800000 */
[----:B------:R-:W1:Y:S01]  /*14f0*/  LDCU.128 UR12, c[0x0][0xb10] ;  /* 0x00016200ff0c77ac */ /* 0x000e620008000c00 */
[----:B------:R-:W2:Y:S01]  /*1500*/  LDCU UR6, c[0x0][0x370] ;  /* 0x00006e00ff0677ac */ /* 0x000ea20008000800 */
[----:B------:R-:W3:Y:S01]  /*1510*/  LDCU UR5, c[0x0][0x374] ;  /* 0x00006e80ff0577ac */ /* 0x000ee20008000800 */
[----:B------:R-:W4:Y:S01]  /*1520*/  LDCU UR26, c[0x0][0xb0c] ;  /* 0x00016180ff1a77ac */ /* 0x000f220008000800 */
[----:B------:R-:W4:Y:S01]  /*1530*/  LDCU UR4, c[0x0][0xb20] ;  /* 0x00016400ff0477ac */ /* 0x000f220008000800 */
[----:B------:R-:W4:Y:S01]  /*1540*/  LDCU.64 UR8, c[0x0][0xb28] ;  /* 0x00016500ff0877ac */ /* 0x000f220008000a00 */
[----:B-1----:R-:W-:Y:S02]  /*1550*/  UISETP.NE.AND UP0, UPT, UR14, 0x1, UPT ;  /* 0x000000010e00788c */ /* 0x002fe4000bf05270 */
[----:B---3--:R-:W-:Y:S02]  /*1560*/  UIMAD.WIDE.U32 UR10, UR5, UR15, URZ ;  /* 0x0000000f050a72a5 */ /* 0x008fe4000f8e00ff */
[----:B--2---:R-:W-:-:S02]  /*1570*/  UIMAD.WIDE.U32 UR22, UR6, UR12, URZ ;  /* 0x0000000c061672a5 */ /* 0x004fc4000f8e00ff */
[----:B----4-:R-:W-:Y:S02]  /*1580*/  UISETP.NE.AND UP1, UPT, UR26, 0x1, UPT ;  /* 0x000000011a00788c */ /* 0x010fe4000bf25270 */
[----:B------:R-:W-:Y:S01]  /*1590*/  UISETP.NE.AND UP2, UPT, UR21, 0x1, UPT ;  /* 0x000000011500788c */ /* 0x000fe2000bf45270 */
[----:B------:R-:W-:Y:S02]  /*15a0*/  UMOV UR10, UR11 ;  /* 0x0000000b000a7c82 */ /* 0x000fe40008000000 */
[----:B------:R-:W-:Y:S01]  /*15b0*/  UMOV UR22, UR23 ;  /* 0x0000001700167c82 */ /* 0x000fe20008000000 */
[----:B------:R-:W-:Y:S02]  /*15c0*/  @UP0 USHF.R.U32.HI UR5, URZ, UR4, UR10 ;  /* 0x00000004ff050299 */ /* 0x000fe4000801160a */
[----:B------:R-:W-:Y:S02]  /*15d0*/  UIMAD.WIDE.U32 UR24, UR20, UR15, URZ ;  /* 0x0000000f141872a5 */ /* 0x000fe4000f8e00ff */
[----:B------:R-:W-:-:S02]  /*15e0*/  UIMAD.WIDE.U32 UR10, UR5, UR8, URZ ;  /* 0x00000008050a72a5 */ /* 0x000fc4000f8e00ff */
[----:B------:R-:W-:Y:S02]  /*15f0*/  @UP1 USHF.R.U32.HI UR6, URZ, UR13, UR22 ;  /* 0x0000000dff061299 */ /* 0x000fe40008011616 */
[----:B------:R-:W-:Y:S02]  /*1600*/  UIMAD.WIDE.U32 UR18, UR16, UR12, URZ ;  /* 0x0000000c101272a5 */ /* 0x000fe4000f8e00ff */
[----:B------:R-:W-:Y:S01]  /*1610*/  UIMAD.WIDE.U32 UR22, UR6, UR8, URZ ;  /* 0x00000008061672a5 */ /* 0x000fe2000f8e00ff */
[----:B------:R-:W-:Y:S01]  /*1620*/  UMOV UR24, UR25 ;  /* 0x0000001900187c82 */ /* 0x000fe20008000000 */
[----:B------:R-:W-:Y:S01]  /*1630*/  UMOV UR10, UR11 ;  /* 0x0000000b000a7c82 */ /* 0x000fe20008000000 */
[----:B------:R-:W-:Y:S02]  /*1640*/  USHF.R.U32.HI UR24, URZ, UR4, UR24 ;  /* 0x00000004ff187299 */ /* 0x000fe40008011618 */
[----:B------:R-:W-:Y:S02]  /*1650*/  @UP2 USHF.R.U32.HI UR5, URZ, UR9, UR10 ;  /* 0x00000009ff052299 */ /* 0x000fe4000801160a */
[----:B------:R-:W-:Y:S01]  /*1660*/  UMOV UR7, UR23 ;  /* 0x0000001700077c82 */ /* 0x000fe20008000000 */
[----:B------:R-:W-:Y:S01]  /*1670*/  UMOV UR18, UR19 ;  /* 0x0000001300127c82 */ /* 0x000fe20008000000 */
[----:B------:R-:W-:-:S02]  /*1680*/  @UP2 USHF.R.U32.HI UR6, URZ, UR9, UR7 ;  /* 0x00000009ff062299 */ /* 0x000fc40008011607 */
[----:B------:R-:W-:Y:S02]  /*1690*/  USHF.R.U32.HI UR13, URZ, UR13, UR18 ;  /* 0x0000000dff0d7299 */ /* 0x000fe40008011612 */
[----:B------:R-:W-:Y:S02]  /*16a0*/  USEL UR4, UR20, UR24, !UP0 ;  /* 0x0000001814047287 */ /* 0x000fe4000c000000 */
[----:B------:R-:W-:Y:S02]  /*16b0*/  UIMAD UR7, UR5, UR21, URZ ;  /* 0x00000015050772a4 */ /* 0x000fe4000f8e02ff */
[----:B------:R-:W-:Y:S02]  /*16c0*/  USEL UR5, UR16, UR13, !UP1 ;  /* 0x0000000d10057287 */ /* 0x000fe4000c800000 */
[----:B------:R-:W-:Y:S02]  /*16d0*/  UIMAD UR12, UR6, UR21, URZ ;  /* 0x00000015060c72a4 */ /* 0x000fe4000f8e02ff */
[----:B------:R-:W-:-:S02]  /*16e0*/  UISETP.GE.AND UP0, UPT, UR4, UR7, UPT ;  /* 0x000000070400728c */ /* 0x000fc4000bf06270 */
[----:B------:R-:W-:Y:S02]  /*16f0*/  UIMAD.WIDE.U32 UR10, UR4, UR8, URZ ;  /* 0x00000008040a72a5 */ /* 0x000fe4000f8e00ff */
[----:B------:R-:W-:Y:S02]  /*1700*/  UISETP.GE.OR UP0, UPT, UR5, UR12, UP0 ;  /* 0x0000000c0500728c */ /* 0x000fe40008706670 */
[----:B------:R-:W-:Y:S02]  /*1710*/  UIMAD.WIDE.U32 UR12, UR5, UR8, URZ ;  /* 0x00000008050c72a5 */ /* 0x000fe4000f8e00ff */
[----:B------:R-:W-:Y:S01]  /*1720*/  UIADD3 UR10, UPT, UPT, -UR4, URZ, URZ ;  /* 0x000000ff040a7290 */ /* 0x000fe2000fffe1ff */
[----:B------:R-:W-:Y:S01]  /*1730*/  UMOV UR8, UR11 ;  /* 0x0000000b00087c82 */ /* 0x000fe20008000000 */
[----:B------:R-:W-:Y:S02]  /*1740*/  UIADD3 UR11, UPT, UPT, -UR5, URZ, URZ ;  /* 0x000000ff050b7290 */ /* 0x000fe4000fffe1ff */
[----:B------:R-:W-:-:S03]  /*1750*/  USHF.R.U32.HI UR8, URZ, UR9, UR8 ;  /* 0x00000009ff087299 */ /* 0x000fc60008011608 */
[----:B------:R-:W-:Y:S01]  /*1760*/  @!UP0 UMOV UR7, UR13 ;  /* 0x0000000d00078c82 */ /* 0x000fe20008000000 */
[----:B------:R-:W-:Y:S02]  /*1770*/  UIMAD UR20, UR14, UR10, UR20 ;  /* 0x0000000a0e1472a4 */ /* 0x000fe4000f8e0214 */
[----:B------:R-:W-:Y:S02]  /*1780*/  USEL UR8, UR4, UR8, !UP2 ;  /* 0x0000000804087287 */ /* 0x000fe4000d000000 */
[----:B------:R-:W-:Y:S02]  /*1790*/  @!UP0 USHF.R.U32.HI UR7, URZ, UR9, UR7 ;  /* 0x00000009ff078299 */ /* 0x000fe40008011607 */
[----:B------:R-:W-:Y:S02]  /*17a0*/  UIADD3 UR9, UPT, UPT, -UR8, URZ, URZ ;  /* 0x000000ff08097290 */ /* 0x000fe4000fffe1ff */
[----:B------:R-:W-:Y:S02]  /*17b0*/  @!UP0 USEL UR7, UR5, UR7, !UP2 ;  /* 0x0000000705078287 */ /* 0x000fe4000d000000 */
[----:B------:R-:W-:-:S02]  /*17c0*/  UIMAD UR9, UR21, UR9, UR4 ;  /* 0x00000009150972a4 */ /* 0x000fc4000f8e0204 */
[----:B------:R-:W-:Y:S02]  /*17d0*/  @!UP0 UIADD3 UR8, UPT, UPT, UR8, -UR7, URZ ;  /* 0x8000000708088290 */ /* 0x000fe4000fffe0ff */
[----:B------:R-:W-:Y:S02]  /*17e0*/  @!UP0 UIMAD UR6, UR9, UR6, UR7 ;  /* 0x00000006090682a4 */ /* 0x000fe4000f8e0207 */
[----:B------:R-:W-:Y:S02]  /*17f0*/  @!UP0 UIMAD UR4, UR8, UR21, UR5 ;  /* 0x00000015080482a4 */ /* 0x000fe4000f8e0205 */
[----:B------:R-:W-:Y:S02]  /*1800*/  UIMAD UR16, UR26, UR11, UR16 ;  /* 0x0000000b1a1072a4 */ /* 0x000fe4000f8e0210 */
[----:B------:R-:W-:Y:S01]  /*1810*/  UIMAD UR20, UR4, UR14, UR20 ;  /* 0x0000000e041472a4 */ /* 0x000fe2000f8e0214 */
[----:B------:R-:W-:Y:S02]  /*1820*/  @!UP0 UMOV UR5, UR6 ;  /* 0x0000000600058c82 */ /* 0x000fe40008000000 */
[----:B------:R-:W-:-:S12]  /*1830*/  UIMAD UR16, UR5, UR26, UR16 ;  /* 0x0000001a051072a4 */ /* 0x000fd8000f8e0210 */
.L_x_19:
[----:B------:R-:W-:Y:S02]  /*1840*/  UISETP.NE.AND UP1, UPT, UR27, 0x1, UPT ;  /* 0x000000011b00788c */ /* 0x000fe4000bf25270 */
[----:B------:R-:W-:Y:S02]  /*1850*/  UISETP.NE.AND UP0, UPT, UR17, 0x2, UPT ;  /* 0x000000021100788c */ /* 0x000fe4000bf05270 */
[----:B------:R-:W-:-:S05]  /*1860*/  ULOP3.LUT UR28, UR28, 0x400, URZ, 0xc0, !UPT ;  /* 0x000004001c1c7892 */ /* 0x000fca000f8ec0ff */
[----:B------:R-:W-:Y:S07]  /*1870*/  BRA.U UP1, `(.L_x_20) ;  /* 0x0000000101447547 */ /* 0x000fee000b800000 */
[----:B------:R-:W1:Y:S01]  /*1880*/  LDCU.128 UR8, c[0x0][0xb10] ;  /* 0x00016200ff0877ac */ /* 0x000e620008000c00 */
[----:B------:R-:W2:Y:S01]  /*1890*/  LDCU UR12, c[0x0][0xb0c] ;  /* 0x00016180ff0c77ac */ /* 0x000ea20008000800 */
[----:B------:R-:W3:Y:S01]  /*18a0*/  LDCU UR13, c[0x0][0xb20] ;  /* 0x00016400ff0d77ac */ /* 0x000ee20008000800 */
[----:B-1----:R-:W-:Y:S02]  /*18b0*/  UIMAD.WIDE.U32 UR6, UR16, UR8, URZ ;  /* 0x00000008100672a5 */ /* 0x002fe4000f8e00ff */
[----:B------:R-:W-:Y:S02]  /*18c0*/  UIMAD.WIDE.U32 UR4, UR20, UR11, URZ ;  /* 0x0000000b140472a5 */ /* 0x000fe4000f8e00ff */
[----:B--2---:R-:W-:Y:S02]  /*18d0*/  UISETP.NE.AND UP2, UPT, UR12, 0x1, UPT ;  /* 0x000000010c00788c */ /* 0x004fe4000bf45270 */
[----:B------:R-:W-:Y:S01]  /*18e0*/  UISETP.NE.AND UP1, UPT, UR10, 0x1, UPT ;  /* 0x000000010a00788c */ /* 0x000fe2000bf25270 */
[----:B------:R-:W-:-:S02]  /*18f0*/  UMOV UR6, UR7 ;  /* 0x0000000700067c82 */ /* 0x000fc40008000000 */
[----:B------:R-:W-:Y:S01]  /*1900*/  UMOV UR4, UR5 ;  /* 0x0000000500047c82 */ /* 0x000fe20008000000 */
[----:B------:R-:W-:Y:S02]  /*1910*/  USHF.R.U32.HI UR6, URZ, UR9, UR6 ;  /* 0x00000009ff067299 */ /* 0x000fe40008011606 */
[----:B---3--:R-:W-:Y:S02]  /*1920*/  USHF.R.U32.HI UR4, URZ, UR13, UR4 ;  /* 0x0000000dff047299 */ /* 0x008fe40008011604 */
[----:B------:R-:W-:Y:S02]  /*1930*/  USEL UR5, UR16, UR6, !UP2 ;  /* 0x0000000610057287 */ /* 0x000fe4000d000000 */
[----:B------:R-:W-:-:S04]  /*1940*/  USEL UR4, UR20, UR4, !UP1 ;  /* 0x0000000414047287 */ /* 0x000fc8000c800000 */
[----:B------:R-:W-:Y:S02]  /*1950*/  UIADD3 UR6, UPT, UPT, UR5, -UR4, URZ ;  /* 0x8000000405067290 */ /* 0x000fe4000fffe0ff */
[----:B------:R-:W-:Y:S02]  /*1960*/  UIADD3 UR4, UPT, UPT, -UR5, UR4, URZ ;  /* 0x0000000405047290 */ /* 0x000fe4000fffe1ff */
[----:B------:R-:W-:Y:S02]  /*1970*/  UIMAD UR20, UR6, UR10, UR20 ;  /* 0x0000000a061472a4 */ /* 0x000fe4000f8e0214 */
[----:B------:R-:W-:-:S12]  /*1980*/  UIMAD UR16, UR4, UR12, UR16 ;  /* 0x0000000c041072a4 */ /* 0x000fd8000f8e0210 */
.L_x_20:
[----:B------:R-:W-:Y:S05]  /*1990*/  BRA.U !UP5, `(.L_x_21) ;  /* 0x000000010d0c7547 */ /* 0x000fea000b800000 */
[----:B------:R-:W-:Y:S01]  /*19a0*/  UCGABAR_WAIT ;  /* 0x0000000000007dc7 */ /* 0x000fe20008000000 */
[----:B------:R-:W-:Y:S01]  /*19b0*/  CCTL.IVALL ;  /* 0x00000000ff00798f */ /* 0x000fe20002000000 */
[----:B------:R-:W-:Y:S05]  /*19c0*/  BRA `(.L_x_22) ;  /* 0x0000000000047947 */ /* 0x000fea0003800000 */
.L_x_21:
[----:B------:R-:W-:Y:S06]  /*19d0*/  BAR.SYNC.DEFER_BLOCKING 0x0 ;  /* 0x0000000000007b1d */ /* 0x000fec0000010000 */
.L_x_22:
[----:B------:R-:W-:Y:S05]  /*19e0*/  BRA.U UP0, `(.L_x_23) ;  /* 0x0000002100ec7547 */ /* 0x000fea000b800000 */
[----:B------:R-:W1:Y:S01]  /*19f0*/  LDCU UR6, c[0x0][0x38c] ;  /* 0x00007180ff0677ac */ /* 0x000e620008000800 */
[----:B------:R-:W2:Y:S01]  /*1a00*/  S2UR UR8, SR_CgaCtaId ;  /* 0x00000000000879c3 */ /* 0x000ea20000008800 */
[----:B------:R-:W-:Y:S01]  /*1a10*/  PLOP3.LUT P1, PT, PT, PT, UP3, 0x80, 0x8 ;  /* 0x000000000008781c */ /* 0x000fe20003f2f038 */
[----:B------:R-:W-:Y:S01]  /*1a20*/  IMAD.MOV.U32 R12, RZ, RZ, 0x1 ;  /* 0x00000001ff0c7424 */ /* 0x000fe200078e00ff */
[----:B------:R-:W-:Y:S01]  /*1a30*/  UMOV UR7, 0x400 ;  /* 0x0000040000077882 */ /* 0x000fe20000000000 */
[----:B------:R-:W-:Y:S01]  /*1a40*/  UISETP.NE.AND UP1, UPT, UR17, URZ, UPT ;  /* 0x000000ff1100728c */ /* 0x000fe2000bf25270 */
[----:B------:R-:W-:Y:S02]  /*1a50*/  ISETP.EQ.OR P2, PT, R0, RZ, P3 ;  /* 0x000000ff0000720c */ /* 0x000fe40001f42670 */
[----:B------:R-:W-:Y:S02]  /*1a60*/  CS2R R10, SRZ ;  /* 0x00000000000a7805 */ /* 0x000fe4000001ff00 */
[----:B------:R-:W-:Y:S01]  /*1a70*/  PLOP3.LUT P1, PT, P1, PT, PT, 0x8, 0x80 ;  /* 0x000000000080781c */ /* 0x000fe20000f2e170 */
[----:B------:R-:W-:Y:S01]  /*1a80*/  IMAD.MOV.U32 R9, RZ, RZ, RZ ;  /* 0x000000ffff097224 */ /* 0x000fe200078e00ff */
[----:B------:R-:W3:Y:S01]  /*1a90*/  LDCU UR40, c[0x0][0x370] ;  /* 0x00006e00ff2877ac */ /* 0x000ee20008000800 */
[----:B------:R-:W-:Y:S01]  /*1aa0*/  IMAD.MOV.U32 R8, RZ, RZ, 0x1 ;  /* 0x00000001ff087424 */ /* 0x000fe200078e00ff */
[----:B------:R-:W4:Y:S01]  /*1ab0*/  LDCU.64 UR26, c[0x0][0x348] ;  /* 0x00006900ff1a77ac */ /* 0x000f220008000a00 */
[----:B-1----:R-:W-:-:S02]  /*1ac0*/  UIADD3 UR5, UPT, UPT, UR6, 0x1f, URZ ;  /* 0x0000001f06057890 */ /* 0x002fc4000fffe0ff */
[----:B------:R-:W-:Y:S02]  /*1ad0*/  USHF.R.U32.HI UR45, URZ, 0x5, UR28 ;  /* 0x00000005ff2d7899 */ /* 0x000fe4000801161c */
[----:B------:R-:W-:Y:S02]  /*1ae0*/  USHF.R.S32.HI UR4, URZ, 0x1f, UR5 ;  /* 0x0000001fff047899 */ /* 0x000fe40008011405 */
[----:B------:R-:W-:Y:S02]  /*1af0*/  UIADD3 UR46, UPT, UPT, UR6, 0x3e, URZ ;  /* 0x0000003e062e7890 */ /* 0x000fe4000fffe0ff */
[----:B------:R-:W-:Y:S02]  /*1b00*/  ULEA.HI UR4, UR4, UR5, URZ, 0x5 ;  /* 0x0000000504047291 */ /* 0x000fe4000f8f28ff */
[----:B--2---:R-:W-:Y:S02]  /*1b10*/  ULEA UR7, UR8, UR7, 0x18 ;  /* 0x0000000708077291 */ /* 0x004fe4000f8ec0ff */
[----:B------:R-:W-:-:S02]  /*1b20*/  USHF.R.S32.HI UR43, URZ, 0x5, UR4 ;  /* 0x00000005ff2b7899 */ /* 0x000fc40008011404 */
[----:B------:R-:W-:Y:S02]  /*1b30*/  UIADD3 UR4, UPT, UPT, UR6, -0x1, URZ ;  /* 0xffffffff06047890 */ /* 0x000fe4000fffe0ff */
[----:B------:R-:W-:Y:S02]  /*1b40*/  UISETP.LT.U32.AND UP0, UPT, UR43, 0x22, UPT ;  /* 0x000000222b00788c */ /* 0x000fe4000bf01070 */
[----:B------:R-:W-:Y:S02]  /*1b50*/  UISETP.GE.U32.AND UP2, UPT, UR4, -0x3f, UPT ;  /* 0xffffffc10400788c */ /* 0x000fe4000bf46070 */
[----:B------:R-:W-:Y:S01]  /*1b60*/  USEL UR41, UR43, 0x22, UP0 ;  /* 0x000000222b297887 */ /* 0x000fe20008000000 */
[----:B------:R-:W1:Y:S03]  /*1b70*/  LDCU UR39, c[0x0][0x374] ;  /* 0x00006e80ff2777ac */ /* 0x000e660008000800 */
[----:B------:R-:W-:-:S02]  /*1b80*/  UIADD3 UR21, UPT, UPT, UR41, -0x1, URZ ;  /* 0xffffffff29157890 */ /* 0x000fc4000fffe0ff */
[----:B------:R-:W-:-:S03]  /*1b90*/  USEL UR24, UR38, 0x2, UP1 ;  /* 0x0000000226187887 */ /* 0x000fc60008800000 */
[----:B------:R-:W-:Y:S02]  /*1ba0*/  @UP2 UIADD3 UR21, UPT, UPT, UR41, URZ, URZ ;  /* 0x000000ff29152290 */ /* 0x000fe4000fffe0ff */
[----:B------:R-:W-:Y:S02]  /*1bb0*/  UIADD3 UR29, UPT, UPT, UR7, 0x4600, UR28 ;  /* 0x00004600071d7890 */ /* 0x000fe4000fffe01c */
[----:B------:R-:W-:Y:S02]  /*1bc0*/  UIADD3 UR44, UPT, UPT, UR43, -UR41, URZ ;  /* 0x800000292b2c7290 */ /* 0x000fe4000fffe0ff */
[----:B------:R-:W-:Y:S01]  /*1bd0*/  UIADD3 UR21, UPT, UPT, UR21, 0x1, URZ ;  /* 0x0000000115157890 */ /* 0x000fe2000fffe0ff */
[----:B---34-:R-:W-:-:S11]  /*1be0*/  UMOV UR5, URZ ;  /* 0x000000ff00057c82 */ /* 0x018fd60008000000 */
.L_x_43:
[----:B------:R-:W2:Y:S02]  /*1bf0*/  S2UR UR4, SR_CgaCtaId ;  /* 0x00000000000479c3 */ /* 0x000ea40000008800 */
[----:B--2---:R-:W-:-:S09]  /*1c00*/  UISETP.NE.AND UP0, UPT, UR4, URZ, UPT ;  /* 0x000000ff0400728c */ /* 0x004fd2000bf05270 */
[----:B-1----:R-:W-:Y:S05]  /*1c10*/  BRA.U UP0, `(.L_x_24) ;  /* 0x0000000100287547 */ /* 0x002fea000b800000 */
[----:B------:R-:W-:Y:S02]  /*1c20*/  LEA R0, R9, UR7, 0x3 ;  /* 0x0000000709007c11 */ /* 0x000fe4000f8e18ff */
[----:B------:R-:W-:-:S04]  /*1c30*/  SHF.L.U32 R3, R8, 0x1f, RZ ;  /* 0x0000001f08037819 */ /* 0x000fc800000006ff */
[----:B------:R-:W2:Y:S02]  /*1c40*/  SYNCS.PHASECHK.TRANS64.TRYWAIT P0, [R0+URZ+0x2c0], R3 ;  /* 0x0002c003000075a7 */ /* 0x000ea400080011ff */
[----:B--2---:R-:W-:Y:S05]  /*1c50*/  @!P0 BRA `(.L_x_25) ;  /* 0x0000006c00d48947 */ /* 0x004fea0003800000 */
.L_x_143:
[----:B------:R3:W-:Y:S01]  /*1c60*/  SYNCS.ARRIVE.TRANS64.A1T0 RZ, [R0+URZ+0x2b0], RZ ;  /* 0x0002b0ff00ff79a7 */ /* 0x0007e200081000ff */
[----:B------:R-:W-:-:S05]  /*1c70*/  VIADD R9, R9, 0x1 ;  /* 0x0000000109097836 */ /* 0x000fca0000000000 */
[----:B------:R-:W-:-:S04]  /*1c80*/  ISETP.NE.AND P0, PT, R9, 0x2, PT ;  /* 0x000000020900780c */ /* 0x000fc80003f05270 */
[----:B--2---:R-:W-:Y:S02]  /*1c90*/  SEL R3, RZ, 0x1, P0 ;  /* 0x00000001ff037807 */ /* 0x004fe40000000000 */
[----:B------:R-:W-:Y:S02]  /*1ca0*/  SEL R9, R9, RZ, P0 ;  /* 0x000000ff09097207 */ /* 0x000fe40000000000 */
[----:B------:R-:W-:-:S07]  /*1cb0*/  LOP3.LUT R8, R8, R3, RZ, 0x3c, !PT ;  /* 0x0000000308087212 */ /* 0x000fce00078e3cff */
.L_x_24:
[----:B------:R-:W-:Y:S01]  /*1cc0*/  ULEA UR4, UR5, UR7, 0x3 ;  /* 0x0000000705047291 */ /* 0x000fe2000f8e18ff */
[----:B---3--:R-:W-:Y:S01]  /*1cd0*/  SHF.L.U32 R0, R12, 0x1f, RZ ;  /* 0x0000001f0c007819 */ /* 0x008fe200000006ff */
[----:B------:R-:W-:Y:S02]  /*1ce0*/  UISETP.GE.U32.AND UP0, UPT, UR46, 0x3f, UPT ;  /* 0x0000003f2e00788c */ /* 0x000fe4000bf06070 */
[----:B------:R-:W-:Y:S02]  /*1cf0*/  USHF.L.U32 UR11, UR20, 0x7, URZ ;  /* 0x00000007140b7899 */ /* 0x000fe400080006ff */
[----:B------:R-:W-:Y:S01]  /*1d00*/  ULEA UR35, UR16, UR45, 0x6 ;  /* 0x0000002d10237291 */ /* 0x000fe2000f8e30ff */
[----:B------:R-:W-:Y:S02]  /*1d10*/  UMOV UR13, URZ ;  /* 0x000000ff000d7c82 */ /* 0x000fe40008000000 */
[----:B------:R2:W3:Y:S02]  /*1d20*/  SYNCS.PHASECHK.TRANS64.TRYWAIT P0, [UR4+0x110], R0 ;  /* 0x00011000ff0075a7 */ /* 0x0004e40008001104 */
[----:B------:R-:W-:Y:S07]  /*1d30*/  BRA.U !UP0, `(.L_x_26) ;  /* 0x0000000108bc7547 */ /* 0x000fee000b800000 */
[----:B------:R-:W-:Y:S01]  /*1d40*/  UMOV UR6, URZ ;  /* 0x000000ff00067c82 */ /* 0x000fe20008000000 */
[----:B------:R-:W-:-:S05]  /*1d50*/  UMOV UR4, UR5 ;  /* 0x0000000500047c82 */ /* 0x000fca0008000000 */
.L_x_32:
[----:B------:R-:W-:Y:S01]  /*1d60*/  ULEA UR33, UR4, UR7, 0x3 ;  /* 0x0000000704217291 */ /* 0x000fe2000f8e18ff */
[----:B---3--:R-:W-:Y:S01]  /*1d70*/  @!P3 MOV R2, 0x1800 ;  /* 0x000018000002b802 */ /* 0x008fe20000000f00 */
[----:B-1-3--:R-:W-:Y:S10]  /*1d80*/  @P0 BRA `(.L_x_27) ;  /* 0x00000000000c0947 */ /* 0x00aff40003800000 */
[----:B------:R-:W-:-:S04]  /*1d90*/  SHF.L.U32 R3, R12, 0x1f, RZ ;  /* 0x0000001f0c037819 */ /* 0x000fc800000006ff */
[----:B------:R-:W3:Y:S02]  /*1da0*/  SYNCS.PHASECHK.TRANS64.TRYWAIT P0, [UR33+0x110], R3 ;  /* 0x00011003ff0075a7 */ /* 0x000ee40008001121 */
[----:B---3--:R-:W-:Y:S05]  /*1db0*/  @!P0 BRA `(.L_x_28) ;  /* 0x0000006c00908947 */ /* 0x008fea0003800000 */
.L_x_27:
[----:B------:R3:W-:Y:S01]  /*1dc0*/  @!P3 SYNCS.ARRIVE.TRANS64 RZ, [UR33], R2 ;  /* 0x00000002ffffb9a7 */ /* 0x0007e20008000021 */
[----:B------:R-:W-:-:S04]  /*1dd0*/  ULOP3.LUT UR5, UR24, 0x2, URZ, 0xfc, !UPT ;  /* 0x0000000218057892 */ /* 0x000fc8000f8efcff */
[----:B------:R-:W-:-:S09]  /*1de0*/  UISETP.NE.AND UP0, UPT, UR5, 0x2, UPT ;  /* 0x000000020500788c */ /* 0x000fd2000bf05270 */
[----:B------:R-:W-:Y:S05]  /*1df0*/  BRA.U UP0, `(.L_x_29) ;  /* 0x0000000100047547 */ /* 0x000fea000b800000 */
[----:B-1----:R-:W-:Y:S05]  /*1e00*/  BPT.TRAP 0x1 ;  /* 0x000000040000795c */ /* 0x002fea0000300000 */
.L_x_29:
[----:B------:R-:W-:Y:S04]  /*1e10*/  BSSY.RECONVERGENT B0, `(.L_x_30) ;  /* 0x0000003000007945 */ /* 0x000fe80003800200 */
[----:B------:R-:W-:Y:S05]  /*1e20*/  @P2 BRA `(.L_x_31) ;  /* 0x0000000000042947 */ /* 0x000fea0003800000 */
[----:B-1----:R-:W-:Y:S05]  /*1e30*/  BPT.TRAP 0x1 ;  /* 0x000000040000795c */ /* 0x002fea0000300000 */
.L_x_31:
[----:B-1----:R-:W-:Y:S05]  /*1e40*/  BSYNC.RECONVERGENT B0 ;  /* 0x0000000000007941 */ /* 0x002fea0003800200 */
.L_x_30:
[----:B------:R-:W-:Y:S02]  /*1e50*/  UIADD3 UR5, UPT, UPT, UR4, 0x1, URZ ;  /* 0x0000000104057890 */ /* 0x000fe4000fffe0ff */
[----:B------:R-:W-:Y:S02]  /*1e60*/  ULEA UR32, UR4, UR28, 0xb ;  /* 0x0000001c04207291 */ /* 0x000fe4000f8e58ff */
[----:B------:R-:W-:Y:S02]  /*1e70*/  UISETP.NE.AND UP0, UPT, UR5, 0x22, UPT ;  /* 0x000000220500788c */ /* 0x000fe4000bf05270 */
[----:B------:R-:W-:Y:S02]  /*1e80*/  UIADD3 UR16, UP1, UPT, UR26, 0x80, URZ ;  /* 0x000000801a107890 */ /* 0x000fe4000ff3e0ff */
[----:B------:R-:W-:Y:S02]  /*1e90*/  USEL UR9, URZ, 0x1, UP0 ;  /* 0x00000001ff097887 */ /* 0x000fe40008000000 */
[----:B------:R-:W-:-:S02]  /*1ea0*/  USEL UR5, UR5, URZ, UP0 ;  /* 0x000000ff05057287 */ /* 0x000fc40008000000 */
[----:B------:R-:W-:Y:S02]  /*1eb0*/  UIADD3 UR14, UP0, UPT, UR26, 0x180, URZ ;  /* 0x000001801a0e7890 */ /* 0x000fe4000ff1e0ff */
[----:B------:R-:W-:Y:S01]  /*1ec0*/  ULEA UR8, UR5, UR7, 0x3 ;  /* 0x0000000705087291 */ /* 0x000fe2000f8e18ff */
[----:B------:R-:W-:Y:S01]  /*1ed0*/  LOP3.LUT R12, R12, UR9, RZ, 0x3c, !PT ;  /* 0x000000090c0c7c12 */ /* 0x000fe2000f8e3cff */
[----:B------:R-:W-:Y:S02]  /*1ee0*/  USHF.L.U32 UR34, UR6, 0x5, URZ ;  /* 0x0000000506227899 */ /* 0x000fe400080006ff */
[----:B------:R-:W-:Y:S01]  /*1ef0*/  UIADD3.X UR17, UPT, UPT, URZ, UR27, URZ, UP1, !UPT ;  /* 0x0000001bff117290 */ /* 0x000fe20008ffe4ff */
[----:B--2---:R-:W-:Y:S01]  /*1f00*/  SHF.L.U32 R0, R12, 0x1f, RZ ;  /* 0x0000001f0c007819 */ /* 0x004fe200000006ff */
[----:B------:R-:W-:Y:S02]  /*1f10*/  UIADD3 UR32, UPT, UPT, UR7, 0x4600, UR32 ;  /* 0x0000460007207890 */ /* 0x000fe4000fffe020 */
[----:B------:R-:W-:Y:S01]  /*1f20*/  UIADD3.X UR15, UPT, UPT, URZ, UR27, URZ, UP0, !UPT ;  /* 0x0000001bff0f7290 */ /* 0x000fe200087fe4ff */
[----:B------:R4:W1:Y:S01]  /*1f30*/  SYNCS.PHASECHK.TRANS64.TRYWAIT P0, [UR8+0x110], R0 ;  /* 0x00011000ff0075a7 */ /* 0x0008620008001108 */
[----:B------:R-:W-:Y:S01]  /*1f40*/  ULEA UR8, UR4, UR7, 0xc ;  /* 0x0000000704087291 */ /* 0x000fe2000f8e60ff */
[----:B------:R-:W-:Y:S01]  /*1f50*/  UMOV UR13, 0x30000 ;  /* 0x00030000000d7882 */ /* 0x000fe20000000000 */
[----:B------:R-:W-:-:S02]  /*1f60*/  UMOV UR18, 0x0 ;  /* 0x0000000000127882 */ /* 0x000fc40000000000 */
[----:B------:R-:W-:Y:S01]  /*1f70*/  UIADD3 UR8, UPT, UPT, UR8, 0x15600, URZ ;  /* 0x0001560008087890 */ /* 0x000fe2000fffe0ff */
[----:B------:R-:W-:Y:S01]  /*1f80*/  UMOV UR19, 0x10000000 ;  /* 0x1000000000137882 */ /* 0x000fe20000000000 */
[----:B------:R-:W-:Y:S01]  /*1f90*/  UMOV UR12, UR36 ;  /* 0x00000024000c7c82 */ /* 0x000fe20008000000 */
[----:B------:R-:W-:Y:S01]  /*1fa0*/  UMOV UR9, UR33 ;  /* 0x0000002100097c82 */ /* 0x000fe20008000000 */
[----:B------:R-:W-:Y:S01]  /*1fb0*/  UMOV UR10, UR34 ;  /* 0x00000022000a7c82 */ /* 0x000fe20008000000 */
[----:B------:R2:W-:Y:S01]  /*1fc0*/  UTMALDG.3D.MULTICAST [UR32], [UR16], UR13, desc[UR18] ;  /* 0x00001220100073b4 */ /* 0x0005e2000801180d */
[----:B------:R-:W-:Y:S01]  /*1fd0*/  UIADD3 UR6, UPT, UPT, UR6, 0x1, URZ ;  /* 0x0000000106067890 */ /* 0x000fe2000fffe0ff */
[----:B------:R-:W-:-:S03]  /*1fe0*/  UMOV UR4, UR5 ;  /* 0x0000000500047c82 */ /* 0x000fc60008000000 */
[----:B------:R-:W-:Y:S01]  /*1ff0*/  UISETP.NE.AND UP0, UPT, UR6, UR21, UPT ;  /* 0x000000150600728c */ /* 0x000fe2000bf05270 */
[----:B------:R4:W-:Y:S01]  /*2000*/  UTMALDG.3D [UR8], [UR14], desc[UR18] ;  /* 0x000012080e0075b4 */ /* 0x0009e20008011000 */
[----:B--2---:R-:W-:-:S07]  /*2010*/  UMOV UR13, UR21 ;  /* 0x00000015000d7c82 */ /* 0x004fce0008000000 */
[----:B----4-:R-:W-:Y:S05]  /*2020*/  BRA.U UP0, `(.L_x_32) ;  /* 0xfffffffd004c7547 */ /* 0x010fea000b83ffff */
.L_x_26:
[----:B------:R-:W-:Y:S01]  /*2030*/  ULEA UR4, UR5, UR7, 0x3 ;  /* 0x0000000705047291 */ /* 0x000fe2000f8e18ff */
[----:B--2---:R-:W-:Y:S01]  /*2040*/  SHF.L.U32 R0, R12, 0x1f, RZ ;  /* 0x0000001f0c007819 */ /* 0x004fe200000006ff */
[----:B------:R-:W-:Y:S01]  /*2050*/  @!P1 SYNCS.ARRIVE.TRANS64.A1T0 RZ, [UR7+0x248], RZ ;  /* 0x000248ffffff99a7 */ /* 0x000fe20008100007 */
[----:B------:R-:W-:-:S06]  /*2060*/  UISETP.GT.AND UP0, UPT, UR43, UR41, UPT ;  /* 0x000000292b00728c */ /* 0x000fcc000bf04270 */
[----:B-1-3--:R1:W2:Y:S03]  /*2070*/  SYNCS.PHASECHK.TRANS64.TRYWAIT P0, [UR4+0x110], R0 ;  /* 0x00011000ff0075a7 */ /* 0x00a2a60008001104 */
[----:B------:R-:W-:Y:S05]  /*2080*/  BRA.U !UP0, `(.L_x_33) ;  /* 0x0000000108bc7547 */ /* 0x000fea000b800000 */
[----:B------:R-:W-:Y:S01]  /*2090*/  UIADD3 UR25, UPT, UPT, UR44, UR13, URZ ;  /* 0x0000000d2c197290 */ /* 0x000fe2000fffe0ff */
[----:B------:R-:W-:-:S11]  /*20a0*/  UMOV UR4, UR5 ;  /* 0x0000000500047c82 */ /* 0x000fd60008000000 */
.L_x_39:
[----:B------:R-:W-:Y:S01]  /*20b0*/  ULEA UR17, UR4, UR7, 0x3 ;  /* 0x0000000704117291 */ /* 0x000fe2000f8e18ff */
[----:B--2---:R-:W-:Y:S01]  /*20c0*/  @!P3 MOV R2, 0x1800 ;  /* 0x000018000002b802 */ /* 0x004fe20000000f00 */
[----:B--2-4-:R-:W-:Y:S10]  /*20d0*/  @P0 BRA `(.L_x_34) ;  /* 0x00000000000c0947 */ /* 0x014ff40003800000 */
[----:B------:R-:W-:-:S04]  /*20e0*/  SHF.L.U32 R3, R12, 0x1f, RZ ;  /* 0x0000001f0c037819 */ /* 0x000fc800000006ff */
[----:B------:R-:W2:Y:S02]  /*20f0*/  SYNCS.PHASECHK.TRANS64.TRYWAIT P0, [UR17+0x110], R3 ;  /* 0x00011003ff0075a7 */ /* 0x000ea40008001111 */
[----:B--2---:R-:W-:Y:S05]  /*2100*/  @!P0 BRA `(.L_x_35) ;  /* 0x0000006800d48947 */ /* 0x004fea0003800000 */
.L_x_34:
[----:B------:R2:W-:Y:S01]  /*2110*/  @!P3 SYNCS.ARRIVE.TRANS64 RZ, [UR17], R2 ;  /* 0x00000002ffffb9a7 */ /* 0x0005e20008000011 */
[----:B------:R-:W-:-:S04]  /*2120*/  ULOP3.LUT UR5, UR24, 0x2, URZ, 0xfc, !UPT ;  /* 0x0000000218057892 */ /* 0x000fc8000f8efcff */
[----:B------:R-:W-:-:S09]  /*2130*/  UISETP.NE.AND UP0, UPT, UR5, 0x2, UPT ;  /* 0x000000020500788c */ /* 0x000fd2000bf05270 */
[----:B------:R-:W-:Y:S05]  /*2140*/  BRA.U UP0, `(.L_x_36) ;  /* 0x0000000100047547 */ /* 0x000fea000b800000 */
[----:B------:R-:W-:Y:S05]  /*2150*/  BPT.TRAP 0x1 ;  /* 0x000000040000795c */ /* 0x000fea0000300000 */
.L_x_36:
[----:B------:R-:W-:Y:S04]  /*2160*/  BSSY.RECONVERGENT B0, `(.L_x_37) ;  /* 0x0000003000007945 */ /* 0x000fe80003800200 */
[----:B------:R-:W-:Y:S05]  /*2170*/  @P2 BRA `(.L_x_38) ;  /* 0x0000000000042947 */ /* 0x000fea0003800000 */
[----:B------:R-:W-:Y:S05]  /*2180*/  BPT.TRAP 0x1 ;  /* 0x000000040000795c */ /* 0x000fea0000300000 */
.L_x_38:
[----:B------:R-:W-:Y:S05]  /*2190*/  BSYNC.RECONVERGENT B0 ;  /* 0x0000000000007941 */ /* 0x000fea0003800200 */
.L_x_37:
[----:B------:R-:W-:Y:S02]  /*21a0*/  UIADD3 UR5, UPT, UPT, UR4, 0x1, URZ ;  /* 0x0000000104057890 */ /* 0x000fe4000fffe0ff */
[----:B------:R-:W-:Y:S02]  /*21b0*/  UIADD3 UR14, UP1, UPT, UR26, 0x80, URZ ;  /* 0x000000801a0e7890 */ /* 0x000fe4000ff3e0ff */
[----:B------:R-:W-:Y:S02]  /*21c0*/  UISETP.NE.AND UP0, UPT, UR5, 0x22, UPT ;  /* 0x000000220500788c */ /* 0x000fe4000bf05270 */
[----:B------:R-:W-:Y:S02]  /*21d0*/  USHF.L.U32 UR18, UR13, 0x5, URZ ;  /* 0x000000050d127899 */ /* 0x000fe400080006ff */
[----:B------:R-:W-:Y:S02]  /*21e0*/  USEL UR8, URZ, 0x1, UP0 ;  /* 0x00000001ff087887 */ /* 0x000fe40008000000 */
[----:B------:R-:W-:-:S02]  /*21f0*/  USEL UR5, UR5, URZ, UP0 ;  /* 0x000000ff05057287 */ /* 0x000fc40008000000 */
[----:B------:R-:W-:Y:S02]  /*2200*/  UIADD3 UR22, UP0, UPT, UR26, 0x180, URZ ;  /* 0x000001801a167890 */ /* 0x000fe4000ff1e0ff */
[----:B------:R-:W-:Y:S01]  /*2210*/  LOP3.LUT R12, R12, UR8, RZ, 0x3c, !PT ;  /* 0x000000080c0c7c12 */ /* 0x000fe2000f8e3cff */
[----:B------:R-:W-:Y:S02]  /*2220*/  ULEA UR6, UR5, UR7, 0x3 ;  /* 0x0000000705067291 */ /* 0x000fe4000f8e18ff */
[----:B------:R-:W-:Y:S01]  /*2230*/  ULEA UR8, UR4, UR7, 0xc ;  /* 0x0000000704087291 */ /* 0x000fe2000f8e60ff */
[----:B-1----:R-:W-:Y:S01]  /*2240*/  SHF.L.U32 R0, R12, 0x1f, RZ ;  /* 0x0000001f0c007819 */ /* 0x002fe200000006ff */
[----:B------:R-:W-:Y:S02]  /*2250*/  ULEA UR16, UR4, UR29, 0xb ;  /* 0x0000001d04107291 */ /* 0x000fe4000f8e58ff */
[----:B------:R-:W-:Y:S02]  /*2260*/  UIADD3.X UR15, UPT, UPT, URZ, UR27, URZ, UP1, !UPT ;  /* 0x0000001bff0f7290 */ /* 0x000fe40008ffe4ff */
[----:B------:R-:W-:Y:S01]  /*2270*/  UIADD3 UR8, UPT, UPT, UR8, 0x15600, URZ ;  /* 0x0001560008087890 */ /* 0x000fe2000fffe0ff */
[----:B------:R3:W4:Y:S01]  /*2280*/  SYNCS.PHASECHK.TRANS64.TRYWAIT P0, [UR6+0x110], R0 ;  /* 0x00011000ff0075a7 */ /* 0x0007220008001106 */
[----:B------:R-:W-:Y:S01]  /*2290*/  UIADD3.X UR23, UPT, UPT, URZ, UR27, URZ, UP0, !UPT ;  /* 0x0000001bff177290 */ /* 0x000fe200087fe4ff */
[----:B------:R-:W-:Y:S01]  /*22a0*/  UMOV UR6, 0x30000 ;  /* 0x0003000000067882 */ /* 0x000fe20000000000 */
[----:B------:R-:W-:Y:S01]  /*22b0*/  UMOV UR30, 0x0 ;  /* 0x00000000001e7882 */ /* 0x000fe20000000000 */
[----:B------:R-:W-:Y:S01]  /*22c0*/  UMOV UR31, 0x10000000 ;  /* 0x10000000001f7882 */ /* 0x000fe20000000000 */
[----:B------:R-:W-:Y:S01]  /*22d0*/  UMOV UR19, UR35 ;  /* 0x0000002300137c82 */ /* 0x000fe20008000000 */
[----:B------:R-:W-:Y:S01]  /*22e0*/  UMOV UR20, UR36 ;  /* 0x0000002400147c82 */ /* 0x000fe20008000000 */
[----:B------:R-:W-:Y:S01]  /*22f0*/  UMOV UR12, UR36 ;  /* 0x00000024000c7c82 */ /* 0x000fe20008000000 */
[----:B------:R-:W-:Y:S01]  /*2300*/  UMOV UR9, UR17 ;  /* 0x0000001100097c82 */ /* 0x000fe20008000000 */
[----:B------:R-:W-:Y:S01]  /*2310*/  UMOV UR10, UR18 ;  /* 0x00000012000a7c82 */ /* 0x000fe20008000000 */
[----:B------:R3:W-:Y:S01]  /*2320*/  UTMALDG.3D.MULTICAST [UR16], [UR14], UR6, desc[UR30] ;  /* 0x00001e100e0073b4 */ /* 0x0007e20008011806 */
[----:B------:R-:W-:Y:S01]  /*2330*/  UIADD3 UR13, UPT, UPT, UR13, 0x1, URZ ;  /* 0x000000010d0d7890 */ /* 0x000fe2000fffe0ff */
[----:B------:R-:W-:-:S03]  /*2340*/  UMOV UR4, UR5 ;  /* 0x0000000500047c82 */ /* 0x000fc60008000000 */
[----:B------:R-:W-:Y:S01]  /*2350*/  UISETP.NE.AND UP0, UPT, UR13, UR25, UPT ;  /* 0x000000190d00728c */ /* 0x000fe2000bf05270 */
[----:B------:R3:W-:Y:S08]  /*2360*/  UTMALDG.3D [UR8], [UR22], desc[UR30] ;  /* 0x00001e08160075b4 */ /* 0x0007f00008011000 */
[----:B---3--:R-:W-:Y:S05]  /*2370*/  BRA.U UP0, `(.L_x_39) ;  /* 0xfffffffd004c7547 */ /* 0x008fea000b83ffff */
.L_x_33:
[C---:B------:R-:W-:Y:S01]  /*2380*/  LEA R3, R11.reuse, UR7, 0x3 ;  /* 0x000000070b037c11 */ /* 0x040fe2000f8e18ff */
[----:B------:R-:W-:Y:S01]  /*2390*/  NOP ;  /* 0x0000000000007918 */ /* 0x000fe20000000000 */
[----:B-1----:R-:W-:Y:S02]  /*23a0*/  SHF.L.U32 R0, R10, 0x1f, RZ ;  /* 0x0000001f0a007819 */ /* 0x002fe400000006ff */
[----:B------:R-:W-:Y:S02]  /*23b0*/  LEA R5, R11, UR7, 0x4 ;  /* 0x000000070b057c11 */ /* 0x000fe4000f8e20ff */
[----:B--2-4-:R-:W1:Y:S02]  /*23c0*/  SYNCS.PHASECHK.TRANS64.TRYWAIT P0, [R3+URZ+0x250], R0 ;  /* 0x00025000030075a7 */ /* 0x014e6400080011ff */
[----:B-1----:R-:W-:Y:S05]  /*23d0*/  @!P0 BRA `(.L_x_40) ;  /* 0x0000006800388947 */ /* 0x002fea0003800000 */
.L_x_146:
[----:B------:R-:W2:Y:S01]  /*23e0*/  LDS.128 R4, [R5+0x2e0] ;  /* 0x0002e00005047984 */ /* 0x000ea20000000c00 */
[----:B------:R-:W-:Y:S01]  /*23f0*/  UISETP.GE.AND UP0, UPT, UR42, 0x1, UPT ;  /* 0x000000012a00788c */ /* 0x000fe2000bf06270 */
[----:B------:R-:W-:Y:S01]  /*2400*/  @!PT LDS RZ, [RZ] ;  /* 0x00000000fffff984 */ /* 0x000fe20000000800 */
[----:B------:R-:W-:Y:S01]  /*2410*/  @!PT LDS RZ, [RZ] ;  /* 0x00000000fffff984 */ /* 0x000fe20000000800 */
[----:B------:R-:W-:Y:S01]  /*2420*/  @!PT LDS RZ, [RZ] ;  /* 0x00000000fffff984 */ /* 0x000fe20000000800 */
[----:B------:R-:W-:Y:S01]  /*2430*/  @!PT LDS RZ, [RZ] ;  /* 0x00000000fffff984 */ /* 0x000fe20000000800 */
[----:B------:R3:W-:Y:S06]  /*2440*/  MEMBAR.ALL.CTA ;  /* 0x0000000000007992 */ /* 0x0007ec0000008000 */
[----:B---3--:R-:W3:Y:S01]  /*2450*/  FENCE.VIEW.ASYNC.S ;  /* 0x00000000000073c6 */ /* 0x008ee20000000000 */
[----:B--2---:R-:W-:-:S13]  /*2460*/  LOP3.LUT P0, RZ, R6, 0x1, RZ, 0xc0, !PT ;  /* 0x0000000106ff7812 */ /* 0x004fda000780c0ff */
[----:B---3--:R-:W-:Y:S01]  /*2470*/  VOTEU.ANY UP1, P0 ;  /* 0x0000000000ff7886 */ /* 0x008fe20000020100 */
[----:B------:R-:W-:-:S13]  /*2480*/  PLOP3.LUT P0, PT, PT, PT, UP1, 0x80, 0x8 ;  /* 0x000000000008781c */ /* 0x000fda0003f0f018 */
[----:B-1----:R-:W-:Y:S02]  /*2490*/  @P0 LOP3.LUT R0, R5, 0xffff, RZ, 0xc0, !PT ;  /* 0x0000ffff05000812 */ /* 0x002fe400078ec0ff */
[----:B------:R-:W-:Y:S02]  /*24a0*/  @P0 MOV R2, R4 ;  /* 0x0000000400020202 */ /* 0x000fe40000000f00 */
[----:B------:R-:W-:Y:S01]  /*24b0*/  @P0 R2UR UR6, R0 ;  /* 0x00000000000602ca */ /* 0x000fe200000e0000 */
[----:B------:R-:W-:Y:S01]  /*24c0*/  VIADD R0, R3, 0x260 ;  /* 0x0000026003007836 */ /* 0x000fe20000000000 */
[----:B------:R-:W-:Y:S02]  /*24d0*/  @P0 SHF.R.U32.HI R4, RZ, 0x10, R5 ;  /* 0x00000010ff040819 */ /* 0x000fe40000011605 */
[----:B------:R-:W-:Y:S02]  /*24e0*/  @P0 R2UR UR8, R2 ;  /* 0x00000000020802ca */ /* 0x000fe400000e0000 */
[----:B------:R-:W-:-:S02]  /*24f0*/  PRMT R0, RZ, 0x654, R0 ;  /* 0x00000654ff007816 */ /* 0x000fc40000000000 */
[----:B------:R-:W-:Y:S02]  /*2500*/  @P0 R2UR UR4, R4 ;  /* 0x00000000040402ca */ /* 0x000fe400000e0000 */
[----:B------:R1:W-:Y:S03]  /*2510*/  SYNCS.ARRIVE.TRANS64.RED.A1T0 RZ, [R0+URZ], RZ ;  /* 0x000000ff00ff79a7 */ /* 0x0003e600081004ff */
[----:B------:R-:W-:-:S04]  /*2520*/  @UP1 UMOV UR37, UR6 ;  /* 0x0000000600251c82 */ /* 0x000fc80008000000 */
[----:B------:R-:W-:-:S04]  /*2530*/  @UP1 UMOV UR38, UR8 ;  /* 0x0000000800261c82 */ /* 0x000fc80008000000 */
[----:B------:R-:W-:Y:S01]  /*2540*/  @UP1 UMOV UR36, UR4 ;  /* 0x0000000400241c82 */ /* 0x000fe20008000000 */
[----:B------:R-:W-:Y:S05]  /*2550*/  BRA.U !UP0, `(.L_x_41) ;  /* 0x0000000108d47547 */ /* 0x000fea000b800000 */
[----:B------:R-:W2:Y:S01]  /*2560*/  LDCU.128 UR12, c[0x0][0xb10] ;  /* 0x00016200ff0c77ac */ /* 0x000ea20008000c00 */
[----:B------:R-:W3:Y:S01]  /*2570*/  LDCU UR25, c[0x0][0xb20] ;  /* 0x00016400ff1977ac */ /* 0x000ee20008000800 */
[----:B------:R-:W4:Y:S01]  /*2580*/  LDCU UR20, c[0x0][0xb0c] ;  /* 0x00016180ff1477ac */ /* 0x000f220008000800 */
[----:B------:R-:W1:Y:S01]  /*2590*/  LDCU.64 UR10, c[0x0][0xb28] ;  /* 0x00016500ff0a77ac */ /* 0x000e620008000a00 */
[----:B------:R-:W-:Y:S02]  /*25a0*/  UISETP.NE.AND UP3, UPT, UR42, 0x1, UPT ;  /* 0x000000012a00788c */ /* 0x000fe4000bf65270 */
[----:B--2---:R-:W-:Y:S02]  /*25b0*/  UIMAD.WIDE.U32 UR16, UR39, UR15, URZ ;  /* 0x0000000f271072a5 */ /* 0x004fe4000f8e00ff */
[----:B------:R-:W-:Y:S02]  /*25c0*/  UIMAD.WIDE.U32 UR8, UR40, UR12, URZ ;  /* 0x0000000c280872a5 */ /* 0x000fe4000f8e00ff */
[----:B------:R-:W-:-:S02]  /*25d0*/  UISETP.NE.AND UP0, UPT, UR14, 0x1, UPT ;  /* 0x000000010e00788c */ /* 0x000fc4000bf05270 */
[----:B------:R-:W-:Y:S01]  /*25e0*/  UIMAD.WIDE.U32 UR22, UR37, UR15, URZ ;  /* 0x0000000f251672a5 */ /* 0x000fe2000f8e00ff */
[----:B------:R-:W-:Y:S02]  /*25f0*/  UMOV UR16, UR17 ;  /* 0x0000001100107c82 */ /* 0x000fe40008000000 */
[----:B------:R-:W-:Y:S01]  /*2600*/  UMOV UR8, UR9 ;  /* 0x0000000900087c82 */ /* 0x000fe20008000000 */
[----:B---3--:R-:W-:Y:S02]  /*2610*/  USHF.R.U32.HI UR16, URZ, UR25, UR16 ;  /* 0x00000019ff107299 */ /* 0x008fe40008011610 */
[----:B----4-:R-:W-:Y:S02]  /*2620*/  UISETP.NE.AND UP2, UPT, UR20, 0x1, UPT ;  /* 0x000000011400788c */ /* 0x010fe4000bf45270 */
[----:B------:R-:W-:Y:S02]  /*2630*/  USHF.R.U32.HI UR8, URZ, UR13, UR8 ;  /* 0x0000000dff087299 */ /* 0x000fe40008011608 */
[----:B------:R-:W-:-:S02]  /*2640*/  USEL UR6, UR39, UR16, !UP0 ;  /* 0x0000001027067287 */ /* 0x000fc4000c000000 */
[----:B------:R-:W-:Y:S02]  /*2650*/  USEL UR8, UR40, UR8, !UP2 ;  /* 0x0000000828087287 */ /* 0x000fe4000d000000 */
[----:B-1----:R-:W-:Y:S01]  /*2660*/  UIMAD.WIDE.U32 UR16, UR6, UR10, URZ ;  /* 0x0000000a061072a5 */ /* 0x002fe2000f8e00ff */
[----:B------:R-:W-:Y:S01]  /*2670*/  UMOV UR4, UR23 ;  /* 0x0000001700047c82 */ /* 0x000fe20008000000 */
[----:B------:R-:W-:Y:S02]  /*2680*/  UIMAD.WIDE.U32 UR18, UR38, UR12, URZ ;  /* 0x0000000c261272a5 */ /* 0x000fe4000f8e00ff */
[----:B------:R-:W-:-:S03]  /*2690*/  UIMAD.WIDE.U32 UR22, UR8, UR10, URZ ;  /* 0x0000000a081672a5 */ /* 0x000fc6000f8e00ff */
[----:B------:R-:W-:Y:S01]  /*26a0*/  UMOV UR16, UR17 ;  /* 0x0000001100107c82 */ /* 0x000fe20008000000 */
[----:B------:R-:W-:Y:S02]  /*26b0*/  USHF.R.U32.HI UR4, URZ, UR25, UR4 ;  /* 0x00000019ff047299 */ /* 0x000fe40008011604 */
[----:B------:R-:W-:Y:S01]  /*26c0*/  @UP3 USHF.R.U32.HI UR6, URZ, UR11, UR16 ;  /* 0x0000000bff063299 */ /* 0x000fe20008011610 */
[----:B------:R-:W-:Y:S01]  /*26d0*/  UMOV UR18, UR19 ;  /* 0x0000001300127c82 */ /* 0x000fe20008000000 */
[----:B------:R-:W-:Y:S01]  /*26e0*/  UMOV UR22, UR23 ;  /* 0x0000001700167c82 */ /* 0x000fe20008000000 */
[----:B------:R-:W-:Y:S02]  /*26f0*/  USHF.R.U32.HI UR13, URZ, UR13, UR18 ;  /* 0x0000000dff0d7299 */ /* 0x000fe40008011612 */
[----:B------:R-:W-:Y:S02]  /*2700*/  USEL UR4, UR37, UR4, !UP0 ;  /* 0x0000000425047287 */ /* 0x000fe4000c000000 */
[----:B------:R-:W-:-:S02]  /*2710*/  @UP3 USHF.R.U32.HI UR8, URZ, UR11, UR22 ;  /* 0x0000000bff083299 */ /* 0x000fc40008011616 */
[----:B------:R-:W-:Y:S02]  /*2720*/  UIMAD UR9, UR42, UR6, URZ ;  /* 0x000000062a0972a4 */ /* 0x000fe4000f8e02ff */
[----:B------:R-:W-:Y:S02]  /*2730*/  USEL UR6, UR38, UR13, !UP2 ;  /* 0x0000000d26067287 */ /* 0x000fe4000d000000 */
[----:B------:R-:W-:Y:S02]  /*2740*/  UIMAD UR12, UR42, UR8, URZ ;  /* 0x000000082a0c72a4 */ /* 0x000fe4000f8e02ff */
[----:B------:R-:W-:Y:S02]  /*2750*/  UISETP.GE.AND UP0, UPT, UR4, UR9, UPT ;  /* 0x000000090400728c */ /* 0x000fe4000bf06270 */
[----:B------:R-:W-:Y:S02]  /*2760*/  UIMAD.WIDE.U32 UR16, UR4, UR10, URZ ;  /* 0x0000000a041072a5 */ /* 0x000fe4000f8e00ff */
[----:B------:R-:W-:-:S02]  /*2770*/  UISETP.GE.OR UP0, UPT, UR6, UR12, UP0 ;  /* 0x0000000c0600728c */ /* 0x000fc40008706670 */
        /* <DEDUP_REMOVED lines=19> */
.L_x_41:
[----:B------:R-:W2:Y:S02]  /*28b0*/  LDCU UR4, c[0x0][0xb30] ;  /* 0x00016600ff0477ac */ /* 0x000ea40008000800 */
[----:B--2---:R-:W-:-:S09]  /*28c0*/  UISETP.NE.AND UP0, UPT, UR4, 0x1, UPT ;  /* 0x000000010400788c */ /* 0x004fd2000bf05270 */
[----:B------:R-:W-:Y:S05]  /*28d0*/  BRA.U UP0, `(.L_x_42) ;  /* 0x0000000100447547 */ /* 0x000fea000b800000 */
[----:B------:R-:W2:Y:S01]  /*28e0*/  LDCU.128 UR12, c[0x0][0xb10] ;  /* 0x00016200ff0c77ac */ /* 0x000ea20008000c00 */
[----:B------:R-:W3:Y:S01]  /*28f0*/  LDCU UR16, c[0x0][0xb0c] ;  /* 0x00016180ff1077ac */ /* 0x000ee20008000800 */
[----:B------:R-:W4:Y:S01]  /*2900*/  LDCU UR17, c[0x0][0xb20] ;  /* 0x00016400ff1177ac */ /* 0x000f220008000800 */
[----:B--2---:R-:W-:Y:S02]  /*2910*/  UIMAD.WIDE.U32 UR10, UR38, UR12, URZ ;  /* 0x0000000c260a72a5 */ /* 0x004fe4000f8e00ff */
[----:B------:R-:W-:Y:S02]  /*2920*/  UIMAD.WIDE.U32 UR8, UR37, UR15, URZ ;  /* 0x0000000f250872a5 */ /* 0x000fe4000f8e00ff */
[----:B---3--:R-:W-:Y:S02]  /*2930*/  UISETP.NE.AND UP2, UPT, UR16, 0x1, UPT ;  /* 0x000000011000788c */ /* 0x008fe4000bf45270 */
[----:B------:R-:W-:Y:S01]  /*2940*/  UISETP.NE.AND UP0, UPT, UR14, 0x1, UPT ;  /* 0x000000010e00788c */ /* 0x000fe2000bf05270 */
[----:B------:R-:W-:-:S02]  /*2950*/  UMOV UR6, UR11 ;  /* 0x0000000b00067c82 */ /* 0x000fc40008000000 */
[----:B------:R-:W-:Y:S01]  /*2960*/  UMOV UR4, UR9 ;  /* 0x0000000900047c82 */ /* 0x000fe20008000000 */
[----:B------:R-:W-:Y:S02]  /*2970*/  USHF.R.U32.HI UR6, URZ, UR13, UR6 ;  /* 0x0000000dff067299 */ /* 0x000fe40008011606 */
[----:B----4-:R-:W-:Y:S02]  /*2980*/  USHF.R.U32.HI UR4, URZ, UR17, UR4 ;  /* 0x00000011ff047299 */ /* 0x010fe40008011604 */
[----:B------:R-:W-:Y:S02]  /*2990*/  USEL UR6, UR38, UR6, !UP2 ;  /* 0x0000000626067287 */ /* 0x000fe4000d000000 */
[----:B------:R-:W-:-:S04]  /*29a0*/  USEL UR4, UR37, UR4, !UP0 ;  /* 0x0000000425047287 */ /* 0x000fc8000c000000 */
[----:B------:R-:W-:Y:S02]  /*29b0*/  UIADD3 UR8, UPT, UPT, UR6, -UR4, URZ ;  /* 0x8000000406087290 */ /* 0x000fe4000fffe0ff */
[----:B------:R-:W-:Y:S02]  /*29c0*/  UIADD3 UR4, UPT, UPT, -UR6, UR4, URZ ;  /* 0x0000000406047290 */ /* 0x000fe4000fffe1ff */
[----:B------:R-:W-:Y:S02]  /*29d0*/  UIMAD UR37, UR8, UR14, UR37 ;  /* 0x0000000e082572a4 */ /* 0x000fe4000f8e0225 */
[----:B------:R-:W-:-:S12]  /*29e0*/  UIMAD UR38, UR4, UR16, UR38 ;  /* 0x00000010042672a4 */ /* 0x000fd8000f8e0226 */
.L_x_42:
[----:B------:R-:W-:Y:S01]  /*29f0*/  VIADD R11, R11, 0x1 ;  /* 0x000000010b0b7836 */ /* 0x000fe20000000000 */
[----:B------:R-:W-:Y:S01]  /*2a00*/  PLOP3.LUT P1, PT, PT, PT, PT, 0x80, 0x8 ;  /* 0x000000000008781c */ /* 0x000fe20003f2f070 */
[----:B------:R-:W-:Y:S02]  /*2a10*/  UIADD3 UR16, UPT, UPT, UR38, UR62, URZ ;  /* 0x0000003e26107290 */ /* 0x000fe4000fffe0ff */
[----:B------:R-:W-:Y:S01]  /*2a20*/  UIADD3 UR20, UPT, UPT, UR37, UR59, URZ ;  /* 0x0000003b25147290 */ /* 0x000fe2000fffe0ff */
[----:B------:R-:W-:-:S04]  /*2a30*/  ISETP.NE.AND P0, PT, R11, 0x2, PT ;  /* 0x000000020b00780c */ /* 0x000fc80003f05270 */
[----:B------:R-:W-:Y:S02]  /*2a40*/  SEL R3, RZ, 0x1, P0 ;  /* 0x00000001ff037807 */ /* 0x000fe40000000000 */
[----:B------:R-:W-:Y:S02]  /*2a50*/  SEL R11, R11, RZ, P0 ;  /* 0x000000ff0b0b7207 */ /* 0x000fe40000000000 */
[----:B------:R-:W-:Y:S01]  /*2a60*/  LOP3.LUT R10, R10, R3, RZ, 0x3c, !PT ;  /* 0x000000030a0a7212 */ /* 0x000fe200078e3cff */
[----:B------:R-:W-:Y:S06]  /*2a70*/  BRA.U UP1, `(.L_x_43) ;  /* 0xfffffff1015c7547 */ /* 0x000fec000b83ffff */
[----:B------:R-:W-:Y:S01]  /*2a80*/  UIADD3 UR7, UPT, UPT, UR7, 0x110, URZ ;  /* 0x0000011007077890 */ /* 0x000fe2000fffe0ff */
[----:B------:R-:W-:-:S03]  /*2a90*/  SHF.L.U32 R3, R12, 0x1f, RZ ;  /* 0x0000001f0c037819 */ /* 0x000fc600000006ff */
[----:B------:R-:W-:-:S09]  /*2aa0*/  ULEA UR4, UR5, UR7, 0x3 ;  /* 0x0000000705047291 */ /* 0x000fd2000f8e18ff */
[----:B------:R-:W2:Y:S02]  /*2ab0*/  SYNCS.PHASECHK.TRANS64.TRYWAIT P0, [UR4], R3 ;  /* 0x00000003ff0075a7 */ /* 0x000ea40008001104 */
[----:B--2---:R-:W-:Y:S05]  /*2ac0*/  @!P0 BRA `(.L_x_44) ;  /* 0x0000006000908947 */ /* 0x004fea0003800000 */
.L_x_148:
[----:B------:R-:W-:-:S04]  /*2ad0*/  UIADD3 UR4, UPT, UPT, UR5, 0x1, URZ ;  /* 0x0000000105047890 */ /* 0x000fc8000fffe0ff */
[----:B------:R-:W-:-:S04]  /*2ae0*/  UISETP.NE.AND UP0, UPT, UR4, 0x22, UPT ;  /* 0x000000220400788c */ /* 0x000fc8000bf05270 */
[----:B------:R-:W-:Y:S02]  /*2af0*/  USEL UR6, URZ, 0x1, UP0 ;  /* 0x00000001ff067887 */ /* 0x000fe40008000000 */
[----:B------:R-:W-:-:S04]  /*2b00*/  USEL UR4, UR4, URZ, UP0 ;  /* 0x000000ff04047287 */ /* 0x000fc80008000000 */
[----:B------:R-:W-:Y:S01]  /*2b10*/  ULEA UR5, UR4, UR7, 0x3 ;  /* 0x0000000704057291 */ /* 0x000fe2000f8e18ff */
[----:B------:R-:W-:-:S04]  /*2b20*/  LOP3.LUT R2, R12, UR6, RZ, 0x3c, !PT ;  /* 0x000000060c027c12 */ /* 0x000fc8000f8e3cff */
[----:B-1----:R-:W-:-:S04]  /*2b30*/  SHF.L.U32 R3, R2, 0x1f, RZ ;  /* 0x0000001f02037819 */ /* 0x002fc800000006ff */
[----:B------:R-:W1:Y:S02]  /*2b40*/  SYNCS.PHASECHK.TRANS64.TRYWAIT P0, [UR5], R3 ;  /* 0x00000003ff0075a7 */ /* 0x000e640008001105 */
[----:B-1----:R-:W-:Y:S05]  /*2b50*/  @!P0 BRA `(.L_x_45) ;  /* 0x0000006000848947 */ /* 0x002fea0003800000 */
.L_x_150:
        /* <DEDUP_REMOVED lines=9> */
.L_x_152:
        /* <DEDUP_REMOVED lines=9> */
.L_x_154:
        /* <DEDUP_REMOVED lines=9> */
.L_x_156:
        /* <DEDUP_REMOVED lines=9> */
.L_x_158:
        /* <DEDUP_REMOVED lines=9> */
.L_x_160:
        /* <DEDUP_REMOVED lines=9> */
.L_x_162:
        /* <DEDUP_REMOVED lines=9> */
.L_x_164:
        /* <DEDUP_REMOVED lines=9> */
.L_x_166:
        /* <DEDUP_REMOVED lines=9> */
.L_x_168:
        /* <DEDUP_REMOVED lines=9> */
.L_x_170:
        /* <DEDUP_REMOVED lines=9> */
.L_x_172:
        /* <DEDUP_REMOVED lines=9> */
.L_x_174:
        /* <DEDUP_REMOVED lines=9> */
.L_x_176:
        /* <DEDUP_REMOVED lines=9> */
.L_x_178:
        /* <DEDUP_REMOVED lines=9> */
.L_x_180:
        /* <DEDUP_REMOVED lines=9> */
.L_x_182:
        /* <DEDUP_REMOVED lines=9> */
.L_x_184:
        /* <DEDUP_REMOVED lines=9> */
.L_x_186:
        /* <DEDUP_REMOVED lines=9> */
.L_x_188:
        /* <DEDUP_REMOVED lines=9> */
.L_x_190:
        /* <DEDUP_REMOVED lines=9> */
.L_x_192:
        /* <DEDUP_REMOVED lines=9> */
.L_x_194:
        /* <DEDUP_REMOVED lines=9> */
.L_x_196:
        /* <DEDUP_REMOVED lines=9> */
.L_x_198:
        /* <DEDUP_REMOVED lines=9> */
.L_x_200:
        /* <DEDUP_REMOVED lines=9> */
.L_x_202:
        /* <DEDUP_REMOVED lines=9> */
.L_x_204:
        /* <DEDUP_REMOVED lines=9> */
.L_x_206:
        /* <DEDUP_REMOVED lines=9> */
.L_x_208:
        /* <DEDUP_REMOVED lines=9> */
.L_x_210:
        /* <DEDUP_REMOVED lines=9> */
.L_x_212:
[----:B------:R-:W-:-:S04]  /*3cd0*/  UIADD3 UR4, UPT, UPT, UR4, 0x1, URZ ;  /* 0x0000000104047890 */ /* 0x000fc8000fffe0ff */
[----:B------:R-:W-:-:S04]  /*3ce0*/  UISETP.NE.AND UP0, UPT, UR4, 0x22, UPT ;  /* 0x000000220400788c */ /* 0x000fc8000bf05270 */
[----:B------:R-:W-:Y:S02]  /*3cf0*/  USEL UR5, URZ, 0x1, UP0 ;  /* 0x00000001ff057887 */ /* 0x000fe40008000000 */
[----:B------:R-:W-:-:S04]  /*3d00*/  USEL UR4, UR4, URZ, UP0 ;  /* 0x000000ff04047287 */ /* 0x000fc80008000000 */
[----:B------:R-:W-:Y:S01]  /*3d10*/  ULEA UR4, UR4, UR7, 0x3 ;  /* 0x0000000704047291 */ /* 0x000fe2000f8e18ff */
[----:B-1----:R-:W-:-:S04]  /*3d20*/  LOP3.LUT R3, R2, UR5, RZ, 0x3c, !PT ;  /* 0x0000000502037c12 */ /* 0x002fc8000f8e3cff */
[----:B------:R-:W-:Y:S01]  /*3d30*/  SHF.L.U32 R3, R3, 0x1f, RZ ;  /* 0x0000001f03037819 */ /* 0x000fe200000006ff */
[----:B------:R-:W-:-:S07]  /*3d40*/  IMAD.U32 R0, RZ, RZ, UR4 ;  /* 0x00000004ff007e24 */ /* 0x000fce000f8e00ff */
.L_x_77:
[----:B-1----:R1:W2:Y:S02]  /*3d50*/  SYNCS.PHASECHK.TRANS64.TRYWAIT P0, [R0+URZ], R3 ;  /* 0x00000003000075a7 */ /* 0x0022a400080011ff */
[----:B--2---:R-:W-:Y:S05]  /*3d60*/  @!P0 NANOSLEEP.SYNCS 0x989680 ;  /* 0x009896800000895d */ /* 0x004fea0003900000 */
[----:B------:R-:W2:Y:S02]  /*3d70*/  @!P0 SYNCS.PHASECHK.TRANS64 P0, [R0+URZ], R3 ;  /* 0x00000003000085a7 */ /* 0x000ea400080010ff */
[----:B--2---:R-:W-:Y:S05]  /*3d80*/  @P0 EXIT ;  /* 0x000000000000094d */ /* 0x004fea0003800000 */
[----:B------:R-:W-:Y:S05]  /*3d90*/  BRA `(.L_x_77) ;  /* 0xfffffffc00ec7947 */ /* 0x000fea000383ffff */
.L_x_23:
[----:B------:R-:W1:Y:S02]  /*3da0*/  S2UR UR4, SR_CgaCtaId ;  /* 0x00000000000479c3 */ /* 0x000e640000008800 */
[----:B-1----:R-:W-:-:S04]  /*3db0*/  UISETP.NE.AND UP0, UPT, UR4, URZ, UPT ;  /* 0x000000ff0400728c */ /* 0x002fc8000bf05270 */
[----:B------:R-:W-:-:S09]  /*3dc0*/  UISETP.NE.OR UP0, UPT, UR17, 0x1, UP0 ;  /* 0x000000011100788c */ /* 0x000fd20008705670 */
[----:B------:R-:W-:Y:S05]  /*3dd0*/  BRA.U UP0, `(.L_x_78) ;  /* 0x00000005004c7547 */ /* 0x000fea000b800000 */
[----:B------:R-:W1:Y:S01]  /*3de0*/  S2UR UR5, SR_CgaCtaId ;  /* 0x00000000000579c3 */ /* 0x000e620000008800 */
[----:B------:R-:W-:Y:S01]  /*3df0*/  UMOV UR4, 0x400 ;  /* 0x0000040000047882 */ /* 0x000fe20000000000 */
[----:B------:R-:W-:Y:S01]  /*3e00*/  ISETP.GE.U32.AND P2, PT, R0, 0x2, PT ;  /* 0x000000020000780c */ /* 0x000fe20003f46070 */
[----:B------:R-:W-:Y:S01]  /*3e10*/  IMAD.MOV.U32 R12, RZ, RZ, 0x1 ;  /* 0x00000001ff0c7424 */ /* 0x000fe200078e00ff */
[----:B------:R-:W-:Y:S02]  /*3e20*/  CS2R R10, SRZ ;  /* 0x00000000000a7805 */ /* 0x000fe4000001ff00 */
[----:B------:R-:W-:Y:S01]  /*3e30*/  CS2R R8, SRZ ;  /* 0x0000000000087805 */ /* 0x000fe2000001ff00 */
[----:B-1----:R-:W-:-:S03]  /*3e40*/  ULEA UR6, UR5, UR4, 0x18 ;  /* 0x0000000405067291 */ /* 0x002fc6000f8ec0ff */
[----:B------:R-:W-:-:S09]  /*3e50*/  UMOV UR5, URZ ;  /* 0x000000ff00057c82 */ /* 0x000fd20008000000 */
.L_x_82:
[----:B------:R-:W-:Y:S02]  /*3e60*/  LEA R2, R8, UR6, 0x3 ;  /* 0x0000000608027c11 */ /* 0x000fe4000f8e18ff */
[----:B------:R-:W-:-:S03]  /*3e70*/  SHF.L.U32 R5, R9, 0x1f, RZ ;  /* 0x0000001f09057819 */ /* 0x000fc600000006ff */
[----:B------:R-:W-:Y:S01]  /*3e80*/  VIADD R4, R2, 0x2c0 ;  /* 0x000002c002047836 */ /* 0x000fe20000000000 */
[----:B------:R-:W1:Y:S02]  /*3e90*/  SYNCS.PHASECHK.TRANS64.TRYWAIT P0, [R2+URZ+0x2b0], R5 ;  /* 0x0002b005020075a7 */ /* 0x000e6400080011ff */
[----:B-1----:R-:W-:Y:S05]  /*3ea0*/  @!P0 BRA `(.L_x_79) ;  /* 0x0000005800b08947 */ /* 0x002fea0003800000 */
.L_x_213:
[----:B------:R-:W-:Y:S01]  /*3eb0*/  ULEA UR4, UR5, UR6, 0x3 ;  /* 0x0000000605047291 */ /* 0x000fe2000f8e18ff */
[----:B------:R-:W-:Y:S02]  /*3ec0*/  PRMT R4, RZ, 0x654, R4 ;  /* 0x00000654ff047816 */ /* 0x000fe40000000004 */
[----:B-1----:R-:W-:Y:S01]  /*3ed0*/  SHF.L.U32 R5, R12, 0x1f, RZ ;  /* 0x0000001f0c057819 */ /* 0x002fe200000006ff */
[----:B------:R-:W-:Y:S01]  /*3ee0*/  UIADD3 UR7, UPT, UPT, UR4, 0x250, URZ ;  /* 0x0000025004077890 */ /* 0x000fe2000fffe0ff */
[----:B------:R1:W-:Y:S05]  /*3ef0*/  SYNCS.ARRIVE.TRANS64.RED.A1T0 RZ, [R4+URZ], RZ ;  /* 0x000000ff04ff79a7 */ /* 0x0003ea00081004ff */
[----:B------:R-:W-:Y:S01]  /*3f00*/  IMAD.U32 R7, RZ, RZ, UR7 ;  /* 0x00000007ff077e24 */ /* 0x000fe2000f8e00ff */
[----:B------:R-:W2:Y:S04]  /*3f10*/  SYNCS.PHASECHK.TRANS64.TRYWAIT P0, [UR4+0x260], R5 ;  /* 0x00026005ff0075a7 */ /* 0x000ea80008001104 */
[----:B------:R-:W-:Y:S01]  /*3f20*/  PRMT R6, R0, 0x654, R7 ;  /* 0x0000065400067816 */ /* 0x000fe20000000007 */
[----:B-1----:R-:W-:Y:S01]  /*3f30*/  @!P2 IMAD.MOV.U32 R4, RZ, RZ, 0x10 ;  /* 0x00000010ff04a424 */ /* 0x002fe200078e00ff */
[----:B--2---:R-:W-:Y:S06]  /*3f40*/  @!P0 BRA `(.L_x_80) ;  /* 0x00000058009c8947 */ /* 0x004fec0003800000 */
.L_x_215:
[----:B------:R-:W-:Y:S01]  /*3f50*/  ULEA UR8, UR5, UR6, 0x4 ;  /* 0x0000000605087291 */ /* 0x000fe2000f8e20ff */
[----:B------:R-:W-:Y:S01]  /*3f60*/  SEL R3, R6, R3, !P2 ;  /* 0x0000000306037207 */ /* 0x000fe20005000000 */
[----:B------:R-:W-:Y:S01]  /*3f70*/  UIADD3 UR9, UPT, UPT, UR4, 0x250, URZ ;  /* 0x0000025004097890 */ /* 0x000fe2000fffe0ff */
[----:B-1----:R-:W-:Y:S01]  /*3f80*/  LEA R2, R11, UR6, 0x3 ;  /* 0x000000060b027c11 */ /* 0x002fe2000f8e18ff */
[----:B------:R-:W-:Y:S01]  /*3f90*/  UIADD3 UR8, UPT, UPT, UR8, 0x2e0, URZ ;  /* 0x000002e008087890 */ /* 0x000fe2000fffe0ff */
[----:B------:R-:W-:Y:S01]  /*3fa0*/  SHF.L.U32 R5, R10, 0x1f, RZ ;  /* 0x0000001f0a057819 */ /* 0x000fe200000006ff */
[----:B------:R1:W-:Y:S01]  /*3fb0*/  @!P2 SYNCS.ARRIVE.TRANS64.RED RZ, [R3+URZ], R4 ;  /* 0x0000000403ffa9a7 */ /* 0x0003e200080004ff */
[----:B------:R-:W-:Y:S01]  /*3fc0*/  UIADD3 UR4, UPT, UPT, UR5, 0x1, URZ ;  /* 0x0000000105047890 */ /* 0x000fe2000fffe0ff */
[----:B------:R-:W-:-:S03]  /*3fd0*/  VIADD R8, R8, 0x1 ;  /* 0x0000000108087836 */ /* 0x000fc60000000000 */
[----:B------:R-:W-:Y:S02]  /*3fe0*/  UISETP.NE.AND UP0, UPT, UR4, 0x2, UPT ;  /* 0x000000020400788c */ /* 0x000fe4000bf05270 */
[----:B------:R-:W-:Y:S06]  /*3ff0*/  UGETNEXTWORKID.BROADCAST [UR8], [UR9] ;  /* 0x00000000080073ca */ /* 0x000fec0008000100 */
[----:B------:R-:W-:Y:S01]  /*4000*/  USEL UR7, URZ, 0x1, UP0 ;  /* 0x00000001ff077887 */ /* 0x000fe20008000000 */
[----:B------:R-:W-:Y:S01]  /*4010*/  ISETP.NE.AND P0, PT, R8, 0x2, PT ;  /* 0x000000020800780c */ /* 0x000fe20003f05270 */
[----:B------:R-:W-:Y:S01]  /*4020*/  USEL UR5, UR4, URZ, UP0 ;  /* 0x000000ff04057287 */ /* 0x000fe20008000000 */
[----:B------:R-:W2:Y:S03]  /*4030*/  SYNCS.PHASECHK.TRANS64.TRYWAIT P1, [R2+URZ+0x250], R5 ;  /* 0x00025005020075a7 */ /* 0x000ea600080211ff */
[----:B------:R-:W-:Y:S01]  /*4040*/  LOP3.LUT R12, R12, UR7, RZ, 0x3c, !PT ;  /* 0x000000070c0c7c12 */ /* 0x000fe2000f8e3cff */
[----:B-12---:R-:W-:Y:S07]  /*4050*/  @!P1 BRA `(.L_x_81) ;  /* 0x0000005800709947 */ /* 0x006fee0003800000 */
.L_x_216:
[C---:B------:R-:W-:Y:S01]  /*4060*/  LEA R4, R11.reuse, UR6, 0x4 ;  /* 0x000000060b047c11 */ /* 0x040fe2000f8e20ff */
[----:B-1----:R-:W-:Y:S01]  /*4070*/  VIADD R2, R2, 0x260 ;  /* 0x0000026002027836 */ /* 0x002fe20000000000 */
[----:B------:R-:W-:Y:S01]  /*4080*/  SEL R8, R8, RZ, P0 ;  /* 0x000000ff08087207 */ /* 0x000fe20000000000 */
[----:B------:R-:W-:-:S03]  /*4090*/  VIADD R11, R11, 0x1 ;  /* 0x000000010b0b7836 */ /* 0x000fc60000000000 */
[----:B------:R-:W1:Y:S01]  /*40a0*/  LDS.128 R4, [R4+0x2e0] ;  /* 0x0002e00004047984 */ /* 0x000e620000000c00 */
[----:B------:R-:W-:Y:S02]  /*40b0*/  PRMT R2, RZ, 0x654, R2 ;  /* 0x00000654ff027816 */ /* 0x000fe40000000002 */
[C---:B------:R-:W-:Y:S01]  /*40c0*/  ISETP.NE.AND P1, PT, R11.reuse, 0x2, PT ;  /* 0x000000020b00780c */ /* 0x040fe20003f25270 */
[----:B------:R-:W-:Y:S01]  /*40d0*/  @!PT LDS RZ, [RZ] ;  /* 0x00000000fffff984 */ /* 0x000fe20000000800 */
[----:B------:R-:W-:Y:S01]  /*40e0*/  @!PT LDS RZ, [RZ] ;  /* 0x00000000fffff984 */ /* 0x000fe20000000800 */
[----:B------:R-:W-:Y:S01]  /*40f0*/  @!PT LDS RZ, [RZ] ;  /* 0x00000000fffff984 */ /* 0x000fe20000000800 */
[----:B------:R-:W-:Y:S01]  /*4100*/  @!PT LDS RZ, [RZ] ;  /* 0x00000000fffff984 */ /* 0x000fe20000000800 */
[----:B------:R2:W-:Y:S06]  /*4110*/  MEMBAR.ALL.CTA ;  /* 0x0000000000007992 */ /* 0x0005ec0000008000 */
[----:B--2---:R-:W2:Y:S01]  /*4120*/  FENCE.VIEW.ASYNC.S ;  /* 0x00000000000073c6 */ /* 0x004ea20000000000 */
[----:B------:R-:W-:Y:S01]  /*4130*/  SEL R11, R11, RZ, P1 ;  /* 0x000000ff0b0b7207 */ /* 0x000fe20000800000 */
[----:B--2---:R2:W-:Y:S01]  /*4140*/  SYNCS.ARRIVE.TRANS64.RED.A1T0 RZ, [R2+URZ], RZ ;  /* 0x000000ff02ff79a7 */ /* 0x0045e200081004ff */
[----:B-1----:R-:W-:-:S02]  /*4150*/  LOP3.LUT P3, RZ, R6, 0x1, RZ, 0xc0, !PT ;  /* 0x0000000106ff7812 */ /* 0x002fc4000786c0ff */
[----:B------:R-:W-:-:S04]  /*4160*/  SEL R5, RZ, 0x1, P1 ;  /* 0x00000001ff057807 */ /* 0x000fc80000800000 */
[----:B------:R-:W-:Y:S02]  /*4170*/  LOP3.LUT R10, R10, R5, RZ, 0x3c, !PT ;  /* 0x000000050a0a7212 */ /* 0x000fe400078e3cff */
[----:B--2---:R-:W-:-:S04]  /*4180*/  SEL R2, RZ, 0x1, P0 ;  /* 0x00000001ff027807 */ /* 0x004fc80000000000 */
[----:B------:R-:W-:Y:S01]  /*4190*/  LOP3.LUT R9, R9, R2, RZ, 0x3c, !PT ;  /* 0x0000000209097212 */ /* 0x000fe200078e3cff */
[----:B------:R-:W-:Y:S06]  /*41a0*/  @P3 BRA `(.L_x_82) ;  /* 0xfffffffc002c3947 */ /* 0x000fec000383ffff */
[----:B------:R-:W-:Y:S01]  /*41b0*/  ULEA UR4, UR5, UR6, 0x3 ;  /* 0x0000000605047291 */ /* 0x000fe2000f8e18ff */
[----:B------:R-:W-:-:S08]  /*41c0*/  SHF.L.U32 R3, R12, 0x1f, RZ ;  /* 0x0000001f0c037819 */ /* 0x000fd000000006ff */
[----:B------:R-:W1:Y:S02]  /*41d0*/  SYNCS.PHASECHK.TRANS64 P0, [UR4+0x260], R3 ;  /* 0x00026003ff0075a7 */ /* 0x000e640008001004 */
[----:B-1----:R-:W-:Y:S05]  /*41e0*/  @P0 BRA `(.L_x_83) ;  /* 0x0000000000080947 */ /* 0x002fea0003800000 */
[----:B------:R-:W1:Y:S02]  /*41f0*/  SYNCS.PHASECHK.TRANS64.TRYWAIT P0, [UR4+0x260], R3 ;  /* 0x00026003ff0075a7 */ /* 0x000e640008001104 */
[----:B-1----:R-:W-:Y:S05]  /*4200*/  @!P0 BRA `(.L_x_84) ;  /* 0x0000005800188947 */ /* 0x002fea0003800000 */
.L_x_83:
[----:B------:R-:W-:-:S04]  /*4210*/  UIADD3 UR7, UPT, UPT, UR5, 0x1, URZ ;  /* 0x0000000105077890 */ /* 0x000fc8000fffe0ff */
[----:B------:R-:W-:-:S04]  /*4220*/  UISETP.NE.AND UP0, UPT, UR7, 0x2, UPT ;  /* 0x000000020700788c */ /* 0x000fc8000bf05270 */
[----:B------:R-:W-:Y:S02]  /*4230*/  USEL UR8, URZ, 0x1, UP0 ;  /* 0x00000001ff087887 */ /* 0x000fe40008000000 */
[----:B------:R-:W-:-:S04]  /*4240*/  USEL UR7, UR7, URZ, UP0 ;  /* 0x000000ff07077287 */ /* 0x000fc80008000000 */
[----:B------:R-:W-:Y:S01]  /*4250*/  ULEA UR7, UR7, UR6, 0x3 ;  /* 0x0000000607077291 */ /* 0x000fe2000f8e18ff */
[----:B-1----:R-:W-:-:S04]  /*4260*/  LOP3.LUT R3, R12, UR8, RZ, 0x3c, !PT ;  /* 0x000000080c037c12 */ /* 0x002fc8000f8e3cff */
[----:B------:R-:W-:-:S04]  /*4270*/  SHF.L.U32 R0, R3, 0x1f, RZ ;  /* 0x0000001f03007819 */ /* 0x000fc800000006ff */
[----:B------:R-:W1:Y:S02]  /*4280*/  SYNCS.PHASECHK.TRANS64 P0, [UR7+0x260], R0 ;  /* 0x00026000ff0075a7 */ /* 0x000e640008001007 */
[----:B-1----:R-:W-:Y:S05]  /*4290*/  @P0 EXIT ;  /* 0x000000000000094d */ /* 0x002fea0003800000 */
[----:B------:R-:W-:Y:S02]  /*42a0*/  SHF.L.U32 R3, R3, 0x1f, RZ ;  /* 0x0000001f03037819 */ /* 0x000fe400000006ff */
[----:B------:R-:W-:-:S07]  /*42b0*/  MOV R0, UR7 ;  /* 0x0000000700007c02 */ /* 0x000fce0008000f00 */
.L_x_85:
[----:B-1----:R1:W2:Y:S02]  /*42c0*/  SYNCS.PHASECHK.TRANS64.TRYWAIT P0, [R0+URZ+0x260], R3 ;  /* 0x00026003000075a7 */ /* 0x0022a400080011ff */
[----:B--2---:R-:W-:Y:S05]  /*42d0*/  @!P0 NANOSLEEP.SYNCS 0x989680 ;  /* 0x009896800000895d */ /* 0x004fea0003900000 */
[----:B------:R-:W2:Y:S02]  /*42e0*/  @!P0 SYNCS.PHASECHK.TRANS64 P0, [R0+URZ+0x260], R3 ;  /* 0x00026003000085a7 */ /* 0x000ea400080010ff */
[----:B--2---:R-:W-:Y:S05]  /*42f0*/  @P0 EXIT ;  /* 0x000000000000094d */ /* 0x004fea0003800000 */
[----:B------:R-:W-:Y:S05]  /*4300*/  BRA `(.L_x_85) ;  /* 0xfffffffc00ec7947 */ /* 0x000fea000383ffff */
.L_x_78:
[----:B------:R-:W-:Y:S05]  /*4310*/  BRA.U UP4, `(.L_x_86) ;  /* 0x0000000d04847547 */ /* 0x000fea000b800000 */
[----:B------:R-:W1:Y:S01]  /*4320*/  S2UR UR7, SR_CgaCtaId ;  /* 0x00000000000779c3 */ /* 0x000e620000008800 */
[----:B------:R-:W-:Y:S01]  /*4330*/  UMOV UR4, 0x40 ;  /* 0x0000004000047882 */ /* 0x000fe20000000000 */
[----:B------:R-:W-:Y:S01]  /*4340*/  NOP ;  /* 0x0000000000007918 */ /* 0x000fe20000000000 */
[----:B------:R-:W-:Y:S01]  /*4350*/  UMOV UR6, 0x400 ;  /* 0x0000040000067882 */ /* 0x000fe20000000000 */
[----:B-1----:R-:W-:Y:S02]  /*4360*/  ULEA UR5, UR7, UR4, 0x18 ;  /* 0x0000000407057291 */ /* 0x002fe4000f8ec0ff */
[----:B------:R-:W-:-:S07]  /*4370*/  ULEA UR6, UR7, UR6, 0x18 ;  /* 0x0000000607067291 */ /* 0x000fce000f8ec0ff */
[----:B------:R-:W1:Y:S02]  /*4380*/  LDS.U8 R0, [UR5+0x1c] ;  /* 0x00001c05ff007984 */ /* 0x000e640008000000 */
[----:B-1----:R-:W-:-:S13]  /*4390*/  ISETP.NE.AND P0, PT, R0, RZ, PT ;  /* 0x000000ff0000720c */ /* 0x002fda0003f05270 */
[----:B------:R-:W-:Y:S05]  /*43a0*/  @P0 BRA `(.L_x_87) ;  /* 0x0000000000580947 */ /* 0x000fea0003800000 */
[----:B------:R-:W-:-:S13]  /*43b0*/  ELECT P0, URZ, PT ;  /* 0x0000000000ff782f */ /* 0x000fda0003800000 */
[----:B------:R-:W-:Y:S05]  /*43c0*/  @!P0 BRA `(.L_x_88) ;  /* 0x0000000000608947 */ /* 0x000fea0003800000 */
[----:B------:R-:W-:Y:S01]  /*43d0*/  UMOV UR4, 0x10 ;  /* 0x0000001000047882 */ /* 0x000fe20000000000 */
[----:B------:R-:W-:Y:S01]  /*43e0*/  HFMA2 R0, -RZ, RZ, 0, 5.9604644775390625e-08 ;  /* 0x00000001ff007431 */ /* 0x000fe200000001ff */
[----:B------:R-:W-:-:S03]  /*43f0*/  MOV R3, 0xffff ;  /* 0x0000ffff00037802 */ /* 0x000fc60000000f00 */
[----:B------:R-:W-:Y:S04]  /*4400*/  DEPBAR.LE SB1, 0x36 ;  /* 0x00009d800000791a */ /* 0x000fe80000000000 */
[----:B------:R-:W1:Y:S02]  /*4410*/  UTCATOMSWS.FIND_AND_SET.ALIGN UP0, UR4, UR4 ;  /* 0x00000004000475e3 */ /* 0x000e640008000800 */
[----:B-1----:R-:W-:Y:S01]  /*4420*/  MOV R4, UR4 ;  /* 0x0000000400047c02 */ /* 0x002fe20008000f00 */
[----:B------:R-:W-:Y:S06]  /*4430*/  BRA.U UP0, `(.L_x_89) ;  /* 0x0000000100187547 */ /* 0x000fec000b800000 */
.L_x_90:
[----:B------:R-:W-:Y:S05]  /*4440*/  NANOSLEEP 0x64 ;  /* 0x000000640000795d */ /* 0x000fea0003800000 */
[----:B------:R-:W-:-:S05]  /*4450*/  UMOV UR4, 0x10 ;  /* 0x0000001000047882 */ /* 0x000fca0000000000 */
[----:B------:R-:W-:Y:S04]  /*4460*/  DEPBAR.LE SB1, 0x36 ;  /* 0x00009d800000791a */ /* 0x000fe80000000000 */
[----:B------:R-:W1:Y:S02]  /*4470*/  UTCATOMSWS.FIND_AND_SET.ALIGN UP0, UR4, UR4 ;  /* 0x00000004000475e3 */ /* 0x000e640008000800 */
[----:B-1----:R-:W-:Y:S01]  /*4480*/  MOV R4, UR4 ;  /* 0x0000000400047c02 */ /* 0x002fe20008000f00 */
[----:B------:R-:W-:Y:S05]  /*4490*/  BRA.U !UP0, `(.L_x_90) ;  /* 0xfffffffd08e87547 */ /* 0x000fea000b83ffff */
.L_x_89:
[-C--:B------:R-:W-:Y:S02]  /*44a0*/  SHF.L.U32 R3, R3, R4.reuse, RZ ;  /* 0x0000000403037219 */ /* 0x080fe400000006ff */
[----:B------:R-:W-:Y:S01]  /*44b0*/  SHF.L.U32 R0, R0, R4, RZ ;  /* 0x0000000400007219 */ /* 0x000fe200000006ff */
[----:B------:R-:W-:Y:S02]  /*44c0*/  IMAD.SHL.U32 R4, R4, 0x20, RZ ;  /* 0x0000002004047824 */ /* 0x000fe400078e00ff */
[----:B------:R1:W-:Y:S04]  /*44d0*/  ATOMS.OR RZ, [UR5+0x14], R3 ;  /* 0x00001403ffff798c */ /* 0x0003e8000b000005 */
[----:B------:R1:W-:Y:S04]  /*44e0*/  ATOMS.OR RZ, [UR5+0x18], R0 ;  /* 0x00001800ffff798c */ /* 0x0003e8000b000005 */
[----:B------:R1:W-:Y:S01]  /*44f0*/  STS [UR6+0x300], R4 ;  /* 0x00030004ff007988 */ /* 0x0003e20008000806 */
[----:B------:R-:W-:Y:S05]  /*4500*/  BRA `(.L_x_88) ;  /* 0x0000000000107947 */ /* 0x000fea0003800000 */
.L_x_87:
[----:B------:R-:W-:Y:S02]  /*4510*/  MOV R0, 0xffffffff ;  /* 0xffffffff00007802 */ /* 0x000fe40000000f00 */
[----:B------:R-:W-:-:S03]  /*4520*/  MOV R4, 0x4550 ;  /* 0x0000455000047802 */ /* 0x000fc60000000f00 */
[----:B------:R1:W-:Y:S04]  /*4530*/  STS [UR6+0x300], R0 ;  /* 0x00030000ff007988 */ /* 0x0003e80008000806 */
[----:B-1---5:R-:W-:Y:S05]  /*4540*/  CALL.REL.NOINC `($__internal_1_$__cuda_sm10x_tcgen05_guardrail_trap_phase_invalid_during_alloc) ;  /* 0x0000005800d47944 */ /* 0x022fea0003c00000 */
.L_x_88:
[----:B------:R-:W-:Y:S05]  /*4550*/  WARPSYNC.ALL ;  /* 0x0000000000007948 */ /* 0x000fea0003800000 */
[----:B------:R-:W2:Y:S01]  /*4560*/  S2UR UR4, SR_CgaCtaId ;  /* 0x00000000000479c3 */ /* 0x000ea20000008800 */
[----:B------:R-:W-:Y:S01]  /*4570*/  UMOV UR13, 0x400 ;  /* 0x00000400000d7882 */ /* 0x000fe20000000000 */
[----:B------:R-:W-:-:S06]  /*4580*/  NOP ;  /* 0x0000000000007918 */ /* 0x000fcc0000000000 */
[----:B------:R-:W-:Y:S06]  /*4590*/  BAR.ARV 0x6, 0xa0 ;  /* 0x0182800000007b1d */ /* 0x000fec0000002000 */
[----:B------:R-:W3:Y:S01]  /*45a0*/  LDCU UR5, c[0x0][0x38c] ;  /* 0x00007180ff0577ac */ /* 0x000ee20008000800 */
[----:B------:R-:W-:Y:S01]  /*45b0*/  LOP3.LUT R2, R2, 0xffff, RZ, 0xc0, !PT ;  /* 0x0000ffff02027812 */ /* 0x000fe200078ec0ff */
[----:B------:R-:W-:Y:S01]  /*45c0*/  IMAD.MOV.U32 R11, RZ, RZ, 0x1 ;  /* 0x00000001ff0b7424 */ /* 0x000fe200078e00ff */
[----:B------:R-:W-:Y:S01]  /*45d0*/  CS2R R8, SRZ ;  /* 0x0000000000087805 */ /* 0x000fe2000001ff00 */
[----:B------:R-:W4:Y:S01]  /*45e0*/  LDCU UR8, c[0x0][0x38c] ;  /* 0x00007180ff0877ac */ /* 0x000f220008000800 */
[----:B------:R-:W-:Y:S01]  /*45f0*/  R2UR UR15, R2 ;  /* 0x00000000020f72ca */ /* 0x000fe200000e0000 */
[----:B------:R-:W-:Y:S01]  /*4600*/  IMAD.MOV.U32 R10, RZ, RZ, RZ ;  /* 0x000000ffff0a7224 */ /* 0x000fe200078e00ff */
[----:B------:R-:W-:Y:S01]  /*4610*/  UMOV UR18, URZ ;  /* 0x000000ff00127c82 */ /* 0x000fe20008000000 */
[----:B------:R-:W-:Y:S01]  /*4620*/  UMOV UR10, URZ ;  /* 0x000000ff000a7c82 */ /* 0x000fe20008000000 */
[----:B--2---:R-:W-:Y:S01]  /*4630*/  ULEA UR13, UR4, UR13, 0x18 ;  /* 0x0000000d040d7291 */ /* 0x004fe2000f8ec0ff */
[----:B------:R-:W-:Y:S01]  /*4640*/  UMOV UR20, 0x0 ;  /* 0x0000000000147882 */ /* 0x000fe20000000000 */
[----:B------:R-:W-:-:S02]  /*4650*/  UMOV UR21, 0x4200490 ;  /* 0x0420049000157882 */ /* 0x000fc40000000000 */
[----:B------:R-:W-:Y:S02]  /*4660*/  UIADD3 UR6, UPT, UPT, UR13, 0x4600, URZ ;  /* 0x000046000d067890 */ /* 0x000fe4000fffe0ff */
[----:B------:R-:W-:Y:S02]  /*4670*/  UIADD3 UR7, UPT, UPT, UR13, 0x15600, URZ ;  /* 0x000156000d077890 */ /* 0x000fe4000fffe0ff */
[----:B---3--:R-:W-:Y:S01]  /*4680*/  UIADD3 UR5, UPT, UPT, UR5, 0x1f, URZ ;  /* 0x0000001f05057890 */ /* 0x008fe2000fffe0ff */
[----:B-1----:R-:W1:Y:S01]  /*4690*/  LDS R0, [UR13+0x300] ;  /* 0x0003000dff007984 */ /* 0x002e620008000800 */
[----:B------:R-:W-:Y:S02]  /*46a0*/  USHF.R.U32.HI UR6, URZ, 0x4, UR6 ;  /* 0x00000004ff067899 */ /* 0x000fe40008011606 */
[----:B------:R-:W-:Y:S02]  /*46b0*/  USHF.R.S32.HI UR4, URZ, 0x1f, UR5 ;  /* 0x0000001fff047899 */ /* 0x000fe40008011405 */
[----:B------:R-:W-:-:S02]  /*46c0*/  ULOP3.LUT UR6, UR6, 0x3fff, URZ, 0xc0, !UPT ;  /* 0x00003fff06067892 */ /* 0x000fc4000f8ec0ff */
[----:B------:R-:W-:Y:S02]  /*46d0*/  ULEA.HI UR4, UR4, UR5, URZ, 0x5 ;  /* 0x0000000504047291 */ /* 0x000fe4000f8f28ff */
[----:B------:R-:W-:Y:S02]  /*46e0*/  USHF.R.U32.HI UR5, URZ, 0x4, UR7 ;  /* 0x00000004ff057899 */ /* 0x000fe40008011607 */
[----:B------:R-:W-:Y:S02]  /*46f0*/  USHF.R.S32.HI UR22, URZ, 0x5, UR4 ;  /* 0x00000005ff167899 */ /* 0x000fe40008011404 */
[----:B------:R-:W-:Y:S02]  /*4700*/  ULOP3.LUT UR5, UR5, 0x3fff, URZ, 0xc0, !UPT ;  /* 0x00003fff05057892 */ /* 0x000fe4000f8ec0ff */
[----:B------:R-:W-:Y:S02]  /*4710*/  UISETP.LT.AND UP0, UPT, UR22, 0x1, UPT ;  /* 0x000000011600788c */ /* 0x000fe4000bf01270 */
[----:B------:R-:W-:-:S02]  /*4720*/  ULOP3.LUT UR16, UR6, 0x10000, URZ, 0xfc, !UPT ;  /* 0x0001000006107892 */ /* 0x000fc4000f8efcff */
[----:B------:R-:W-:Y:S02]  /*4730*/  USEL UR23, UR22, 0x1, !UP0 ;  /* 0x0000000116177887 */ /* 0x000fe4000c000000 */
[----:B------:R-:W-:Y:S02]  /*4740*/  ULOP3.LUT UR17, UR5, 0x10000, URZ, 0xfc, !UPT ;  /* 0x0001000005117892 */ /* 0x000fe4000f8efcff */
[----:B------:R-:W-:Y:S02]  /*4750*/  UIADD3 UR23, UPT, UPT, -UR23, URZ, URZ ;  /* 0x000000ff17177290 */ /* 0x000fe4000fffe1ff */
[----:B----4-:R-:W-:Y:S01]  /*4760*/  UISETP.GE.AND UP4, UPT, UR8, 0x1, UPT ;  /* 0x000000010800788c */ /* 0x010fe2000bf86270 */
[----:B-1----:R-:W-:-:S15]  /*4770*/  R2UR UR24, R0 ;  /* 0x00000000001872ca */ /* 0x002fde00000e0000 */
.L_x_97:
[----:B------:R-:W-:Y:S02]  /*4780*/  LEA R0, R10, UR13, 0x3 ;  /* 0x0000000d0a007c11 */ /* 0x000fe4000f8e18ff */
[----:B------:R-:W-:Y:S02]  /*4790*/  SHF.L.U32 R5, R9, 0x1f, RZ ;  /* 0x0000001f09057819 */ /* 0x000fe400000006ff */
[----:B------:R-:W-:Y:S01]  /*47a0*/  PLOP3.LUT P0, PT, PT, PT, UP4, 0x80, 0x8 ;  /* 0x000000000008781c */ /* 0x000fe20003f0f048 */
[----:B------:R-:W-:Y:S01]  /*47b0*/  VIADD R3, R0, 0x260 ;  /* 0x0000026000037836 */ /* 0x000fe20000000000 */
[----:B-1----:R-:W1:Y:S02]  /*47c0*/  SYNCS.PHASECHK.TRANS64.TRYWAIT P1, [R0+URZ+0x250], R5 ;  /* 0x00025005000075a7 */ /* 0x002e6400080211ff */
[----:B-1-3--:R-:W-:Y:S09]  /*47d0*/  @!P1 BRA `(.L_x_91) ;  /* 0x0000005000bc9947 */ /* 0x00aff20003800000 */
.L_x_218:
[----:B------:R-:W-:Y:S01]  /*47e0*/  LEA R4, R10, UR13, 0x4 ;  /* 0x0000000d0a047c11 */ /* 0x000fe2000f8e20ff */
[----:B------:R-:W-:Y:S01]  /*47f0*/  @UP4 ULEA UR4, UR10, UR13, 0x3 ;  /* 0x0000000d0a044291 */ /* 0x000fe2000f8e18ff */
[----:B------:R-:W-:Y:S01]  /*4800*/  PLOP3.LUT P2, PT, PT, PT, PT, 0x80, 0x8 ;  /* 0x000000000008781c */ /* 0x000fe20003f4f070 */
[----:B------:R-:W-:Y:S01]  /*4810*/  ULEA UR19, UR18, UR13, 0x3 ;  /* 0x0000000d12137291 */ /* 0x000fe2000f8e18ff */
[----:B------:R-:W-:Y:S02]  /*4820*/  PRMT R3, RZ, 0x654, R3 ;  /* 0x00000654ff037816 */ /* 0x000fe40000000003 */
[----:B-1----:R-:W1:Y:S01]  /*4830*/  LDS.128 R4, [R4+0x2e0] ;  /* 0x0002e00004047984 */ /* 0x002e620000000c00 */
[----:B------:R-:W-:Y:S02]  /*4840*/  @P0 SHF.L.U32 R2, R8, 0x1f, RZ ;  /* 0x0000001f08020819 */ /* 0x000fe400000006ff */
[----:B------:R-:W-:Y:S01]  /*4850*/  SHF.L.U32 R0, R11, 0x1f, RZ ;  /* 0x0000001f0b007819 */ /* 0x000fe200000006ff */
[----:B------:R-:W-:Y:S01]  /*4860*/  @!PT LDS RZ, [RZ] ;  /* 0x00000000fffff984 */ /* 0x000fe20000000800 */
[----:B------:R-:W-:Y:S01]  /*4870*/  @!PT LDS RZ, [RZ] ;  /* 0x00000000fffff984 */ /* 0x000fe20000000800 */
[----:B------:R-:W-:Y:S01]  /*4880*/  @!PT LDS RZ, [RZ] ;  /* 0x00000000fffff984 */ /* 0x000fe20000000800 */
[----:B------:R-:W-:Y:S01]  /*4890*/  @!PT LDS RZ, [RZ] ;  /* 0x00000000fffff984 */ /* 0x000fe20000000800 */
[----:B------:R2:W-:Y:S06]  /*48a0*/  MEMBAR.ALL.CTA ;  /* 0x0000000000007992 */ /* 0x0005ec0000008000 */
[----:B--2---:R-:W2:Y:S02]  /*48b0*/  FENCE.VIEW.ASYNC.S ;  /* 0x00000000000073c6 */ /* 0x004ea40000000000 */
[----:B--2---:R2:W-:Y:S01]  /*48c0*/  SYNCS.ARRIVE.TRANS64.RED.A1T0 RZ, [R3+URZ], RZ ;  /* 0x000000ff03ff79a7 */ /* 0x0045e200081004ff */
[----:B------:R2:W3:Y:S01]  /*48d0*/  @P0 SYNCS.PHASECHK.TRANS64.TRYWAIT P2, [UR4], R2 ;  /* 0x00000002ff0005a7 */ /* 0x0004e20008041104 */
[----:B-1----:R-:W-:Y:S01]  /*48e0*/  LOP3.LUT P1, RZ, R6, 0x1, RZ, 0xc0, !PT ;  /* 0x0000000106ff7812 */ /* 0x002fe2000782c0ff */
[----:B------:R-:W1:Y:S02]  /*48f0*/  SYNCS.PHASECHK.TRANS64.TRYWAIT P0, [UR19+0x290], R0 ;  /* 0x00029000ff0075a7 */ /* 0x000e640008001113 */
[----:B-123--:R-:W-:Y:S10]  /*4900*/  @!P0 BRA `(.L_x_92) ;  /* 0x0000005000848947 */ /* 0x00eff40003800000 */
.L_x_220:
[----:B------:R-:W-:Y:S01]  /*4910*/  IADD3 R10, PT, PT, R10, 0x1, RZ ;  /* 0x000000010a0a7810 */ /* 0x000fe20007ffe0ff */
[----:B------:R-:W-:Y:S06]  /*4920*/  BRA.U !UP4, `(.L_x_93) ;  /* 0x000000010ca07547 */ /* 0x000fec000b800000 */
[----:B------:R-:W-:Y:S02]  /*4930*/  ULEA.HI UR4, UR18, UR18, URZ, 0x1 ;  /* 0x0000001212047291 */ /* 0x000fe4000f8f08ff */
[----:B------:R-:W-:Y:S02]  /*4940*/  UPLOP3.LUT UP2, UPT, UPT, UPT, UPT, 0x40, 0x4 ;  /* 0x000000000004789c */ /* 0x000fe40003f4e870 */
[----:B------:R-:W-:Y:S02]  /*4950*/  USHF.L.U32 UR5, UR4, 0x6, URZ ;  /* 0x0000000604057899 */ /* 0x000fe400080006ff */
[----:B------:R-:W-:Y:S02]  /*4960*/  ULOP3.LUT UR14, UR4, 0xffe, URZ, 0xc0, !UPT ;  /* 0x00000ffe040e7892 */ /* 0x000fe4000f8ec0ff */
[----:B------:R-:W-:Y:S02]  /*4970*/  ULOP3.LUT UR4, UR5, 0xffffff80, URZ, 0xc0, !UPT ;  /* 0xffffff8005047892 */ /* 0x000fe4000f8ec0ff */
[----:B------:R-:W-:-:S02]  /*4980*/  UIADD3 UR14, UPT, UPT, -UR14, UR18, URZ ;  /* 0x000000120e0e7290 */ /* 0x000fc4000fffe1ff */
[----:B------:R-:W-:Y:S01]  /*4990*/  UIADD3 UR4, UPT, UPT, UR24, UR4, URZ ;  /* 0x0000000418047290 */ /* 0x000fe2000fffe0ff */
[----:B------:R-:W-:Y:S01]  /*49a0*/  UMOV UR12, UR23 ;  /* 0x00000017000c7c82 */ /* 0x000fe20008000000 */
[----:B------:R-:W-:Y:S02]  /*49b0*/  UMOV UR11, UR22 ;  /* 0x00000016000b7c82 */ /* 0x000fe40008000000 */
[----:B------:R-:W-:Y:S01]  /*49c0*/  ULEA UR14, UR14, UR4, 0x14 ;  /* 0x000000040e0e7291 */ /* 0x000fe2000f8ea0ff */
[----:B------:R-:W-:-:S11]  /*49d0*/  UMOV UR5, UR10 ;  /* 0x0000000a00057c82 */ /* 0x000fd60008000000 */
.L_x_96:
[----:B------:R-:W-:Y:S02]  /*49e0*/  UIADD3 UR12, UPT, UPT, UR12, 0x1, URZ ;  /* 0x000000010c0c7890 */ /* 0x000fe4000fffe0ff */
[----:B--2---:R-:W-:Y:S02]  /*49f0*/  ULEA UR6, UR5, UR13, 0x3 ;  /* 0x0000000d05067291 */ /* 0x004fe4000f8e18ff */
[----:B------:R-:W-:Y:S01]  /*4a00*/  UISETP.NE.AND UP3, UPT, UR12, URZ, UPT ;  /* 0x000000ff0c00728c */ /* 0x000fe2000bf65270 */
[----:B---3--:R-:W-:Y:S10]  /*4a10*/  @P2 BRA `(.L_x_94) ;  /* 0x00000000000c2947 */ /* 0x008ff40003800000 */
[----:B-1----:R-:W-:Y:S04]  /*4a20*/  SHF.L.U32 R3, R8, 0x1f, RZ ;  /* 0x0000001f08037819 */ /* 0x002fe800000006ff */
[----:B------:R-:W1:Y:S02]  /*4a30*/  SYNCS.PHASECHK.TRANS64.TRYWAIT P0, [UR6], R3 ;  /* 0x00000003ff0075a7 */ /* 0x000e640008001106 */
[----:B-1----:R-:W-:Y:S05]  /*4a40*/  @!P0 BRA `(.L_x_95) ;  /* 0x00000050004c8947 */ /* 0x002fea0003800000 */
.L_x_94:
[----:B------:R-:W-:Y:S01]  /*4a50*/  UISETP.NE.AND UP0, UPT, UR11, 0x1, UPT ;  /* 0x000000010b00788c */ /* 0x000fe2000bf05270 */
[----:B------:R-:W-:Y:S01]  /*4a60*/  PLOP3.LUT P2, PT, PT, PT, PT, 0x80, 0x8 ;  /* 0x000000000008781c */ /* 0x000fe20003f4f070 */
[----:B------:R-:W-:Y:S02]  /*4a70*/  UIADD3 UR4, UPT, UPT, UR5, 0x1, URZ ;  /* 0x0000000105047890 */ /* 0x000fe4000fffe0ff */
[----:B------:R-:W-:Y:S02]  /*4a80*/  ULEA UR8, UR5, UR17, 0x8 ;  /* 0x0000001105087291 */ /* 0x000fe4000f8e40ff */
[----:B------:R-:W-:Y:S01]  /*4a90*/  UISETP.NE.AND UP1, UPT, UR4, 0x22, UPT ;  /* 0x000000220400788c */ /* 0x000fe2000bf25270 */
[----:B------:R-:W-:Y:S01]  /*4aa0*/  PLOP3.LUT P0, PT, PT, PT, UP0, 0x80, 0x8 ;  /* 0x000000000008781c */ /* 0x000fe20003f0f008 */
[----:B------:R-:W-:Y:S02]  /*4ab0*/  UIADD3 UR11, UPT, UPT, UR11, -0x1, URZ ;  /* 0xffffffff0b0b7890 */ /* 0x000fe4000fffe0ff */
[----:B------:R-:W-:Y:S02]  /*4ac0*/  USEL UR7, URZ, 0x1, UP1 ;  /* 0x00000001ff077887 */ /* 0x000fe40008800000 */
[----:B------:R-:W-:Y:S01]  /*4ad0*/  USEL UR10, UR4, URZ, UP1 ;  /* 0x000000ff040a7287 */ /* 0x000fe20008800000 */
[----:B------:R-:W-:Y:S03]  /*4ae0*/  UMOV UR9, 0xc0004010 ;  /* 0xc000401000097882 */ /* 0x000fe60000000000 */
[----:B------:R-:W-:Y:S01]  /*4af0*/  @UP0 ULEA UR4, UR10, UR13, 0x3 ;  /* 0x0000000d0a040291 */ /* 0x000fe2000f8e18ff */
[----:B------:R-:W-:Y:S01]  /*4b00*/  LOP3.LUT R8, R8, UR7, RZ, 0x3c, !PT ;  /* 0x0000000708087c12 */ /* 0x000fe2000f8e3cff */
[----:B------:R-:W-:Y:S03]  /*4b10*/  UMOV UR7, 0xc0004010 ;  /* 0xc000401000077882 */ /* 0x000fe60000000000 */
[----:B-1----:R-:W-:Y:S04]  /*4b20*/  @P0 SHF.L.U32 R0, R8, 0x1f, RZ ;  /* 0x0000001f08000819 */ /* 0x002fe800000006ff */
[----:B------:R2:W3:Y:S01]  /*4b30*/  @P0 SYNCS.PHASECHK.TRANS64.TRYWAIT P2, [UR4], R0 ;  /* 0x00000000ff0005a7 */ /* 0x0004e20008041104 */
[----:B------:R-:W-:Y:S02]  /*4b40*/  UIADD3 UR4, UPT, UPT, UR6, 0x110, URZ ;  /* 0x0000011006047890 */ /* 0x000fe4000fffe0ff */
[----:B------:R-:W-:Y:S03]  /*4b50*/  ULEA UR6, UR5, UR16, 0x7 ;  /* 0x0000001005067291 */ /* 0x000fe6000f8e38ff */
[----:B------:R-:W-:Y:S06]  /*4b60*/  UMOV UR5, UR10 ;  /* 0x0000000a00057c82 */ /* 0x000fec0008000000 */
[----:B------:R2:W-:Y:S01]  /*4b70*/  UTCQMMA gdesc[UR6], gdesc[UR8], tmem[UR14], tmem[UR20], idesc[UR21], UP2 ;  /* 0x00ff1408060075ea */ /* 0x0005e2000900030e */
[----:B------:R-:W-:Y:S01]  /*4b80*/  UPLOP3.LUT UP2, UPT, UPT, UPT, UPT, 0x80, 0x8 ;  /* 0x000000000008789c */ /* 0x000fe20003f4f070 */
[----:B------:R2:W-:Y:S01]  /*4b90*/  UTCBAR.MULTICAST [UR4], URZ, UR15 ;  /* 0x000000ff040073e9 */ /* 0x0005e2000800080f */
[----:B------:R-:W-:Y:S09]  /*4ba0*/  BRA.U UP3, `(.L_x_96) ;  /* 0xfffffffd038c7547 */ /* 0x000ff2000b83ffff */
.L_x_93:
[----:B--2---:R-:W-:Y:S01]  /*4bb0*/  UIADD3 UR4, UPT, UPT, UR18, 0x1, URZ ;  /* 0x0000000112047890 */ /* 0x004fe2000fffe0ff */
[C---:B------:R-:W-:Y:S01]  /*4bc0*/  ISETP.NE.AND P0, PT, R10.reuse, 0x2, PT ;  /* 0x000000020a00780c */ /* 0x040fe20003f05270 */
[----:B------:R-:W-:Y:S02]  /*4bd0*/  UIADD3 UR5, UPT, UPT, UR19, 0x270, URZ ;  /* 0x0000027013057890 */ /* 0x000fe4000fffe0ff */
[----:B------:R-:W-:Y:S01]  /*4be0*/  UISETP.NE.AND UP0, UPT, UR4, 0x4, UPT ;  /* 0x000000040400788c */ /* 0x000fe2000bf05270 */
[----:B-1----:R-:W-:Y:S02]  /*4bf0*/  SEL R0, RZ, 0x1, P0 ;  /* 0x00000001ff007807 */ /* 0x002fe40000000000 */
[----:B------:R-:W-:Y:S01]  /*4c00*/  SEL R10, R10, RZ, P0 ;  /* 0x000000ff0a0a7207 */ /* 0x000fe20000000000 */
[----:B------:R-:W-:Y:S01]  /*4c10*/  USEL UR6, URZ, 0x1, UP0 ;  /* 0x00000001ff067887 */ /* 0x000fe20008000000 */
[----:B------:R-:W-:Y:S01]  /*4c20*/  LOP3.LUT R9, R9, R0, RZ, 0x3c, !PT ;  /* 0x0000000009097212 */ /* 0x000fe200078e3cff */
[----:B------:R-:W-:Y:S01]  /*4c30*/  USEL UR18, UR4, URZ, UP0 ;  /* 0x000000ff04127287 */ /* 0x000fe20008000000 */
[----:B------:R1:W-:Y:S03]  /*4c40*/  UTCBAR [UR5], URZ ;  /* 0x000000ff050073e9 */ /* 0x0003e600080000ff */
[----:B------:R-:W-:Y:S01]  /*4c50*/  LOP3.LUT R11, R11, UR6, RZ, 0x3c, !PT ;  /* 0x000000060b0b7c12 */ /* 0x000fe2000f8e3cff */
[----:B------:R-:W-:Y:S07]  /*4c60*/  @P1 BRA `(.L_x_97) ;  /* 0xfffffff800c41947 */ /* 0x000fee000383ffff */
[----:B------:R-:W2:Y:S01]  /*4c70*/  S2UR UR8, SR_CgaCtaId ;  /* 0x00000000000879c3 */ /* 0x000ea20000008800 */
[----:B------:R-:W-:Y:S01]  /*4c80*/  ELECT P0, URZ, PT ;  /* 0x0000000000ff782f */ /* 0x000fe20003800000 */
[----:B------:R-:W-:Y:S01]  /*4c90*/  IMAD.MOV.U32 R0, RZ, RZ, 0x1 ;  /* 0x00000001ff007424 */ /* 0x000fe200078e00ff */
[----:B------:R-:W-:Y:S01]  /*4ca0*/  UIADD3 UR13, UPT, UPT, UR13, 0x290, URZ ;  /* 0x000002900d0d7890 */ /* 0x000fe2000fffe0ff */
[----:B------:R-:W-:Y:S01]  /*4cb0*/  SHF.L.U32 R3, R11, 0x1f, RZ ;  /* 0x0000001f0b037819 */ /* 0x000fe200000006ff */
[----:B------:R-:W-:-:S03]  /*4cc0*/  UMOV UR4, 0x40 ;  /* 0x0000004000047882 */ /* 0x000fc60000000000 */
[----:B------:R-:W-:Y:S01]  /*4cd0*/  UVIRTCOUNT.DEALLOC.SMPOOL 0x80 ;  /* 0x000000800000784c */ /* 0x000fe20000000000 */
[----:B--2---:R-:W-:Y:S02]  /*4ce0*/  ULEA UR8, UR8, UR4, 0x18 ;  /* 0x0000000408087291 */ /* 0x004fe4000f8ec0ff */
[----:B------:R-:W-:-:S07]  /*4cf0*/  ULEA UR4, UR18, UR13, 0x3 ;  /* 0x0000000d12047291 */ /* 0x000fce000f8e18ff */
[----:B------:R2:W-:Y:S02]  /*4d00*/  @P0 STS.U8 [UR8+0x1c], R0 ;  /* 0x00001c00ff000988 */ /* 0x0005e40008000008 */
[----:B------:R-:W4:Y:S02]  /*4d10*/  SYNCS.PHASECHK.TRANS64.TRYWAIT P0, [UR4], R3 ;  /* 0x00000003ff0075a7 */ /* 0x000f240008001104 */
[----:B--2-4-:R-:W-:Y:S05]  /*4d20*/  @!P0 BRA `(.L_x_98) ;  /* 0x0000004c00ac8947 */ /* 0x014fea0003800000 */
.L_x_223:
[----:B------:R-:W-:-:S04]  /*4d30*/  UIADD3 UR4, UPT, UPT, UR18, 0x1, URZ ;  /* 0x0000000112047890 */ /* 0x000fc8000fffe0ff */
[----:B------:R-:W-:-:S04]  /*4d40*/  UISETP.NE.AND UP0, UPT, UR4, 0x4, UPT ;  /* 0x000000040400788c */ /* 0x000fc8000bf05270 */
[----:B------:R-:W-:Y:S02]  /*4d50*/  USEL UR6, URZ, 0x1, UP0 ;  /* 0x00000001ff067887 */ /* 0x000fe40008000000 */
[----:B------:R-:W-:-:S04]  /*4d60*/  USEL UR4, UR4, URZ, UP0 ;  /* 0x000000ff04047287 */ /* 0x000fc80008000000 */
[----:B-1----:R-:W-:Y:S01]  /*4d70*/  ULEA UR5, UR4, UR13, 0x3 ;  /* 0x0000000d04057291 */ /* 0x002fe2000f8e18ff */
[----:B------:R-:W-:-:S04]  /*4d80*/  LOP3.LUT R2, R11, UR6, RZ, 0x3c, !PT ;  /* 0x000000060b027c12 */ /* 0x000fc8000f8e3cff */
[----:B--2---:R-:W-:-:S04]  /*4d90*/  SHF.L.U32 R3, R2, 0x1f, RZ ;  /* 0x0000001f02037819 */ /* 0x004fc800000006ff */
[----:B------:R-:W1:Y:S02]  /*4da0*/  SYNCS.PHASECHK.TRANS64.TRYWAIT P0, [UR5], R3 ;  /* 0x00000003ff0075a7 */ /* 0x000e640008001105 */
[----:B-1----:R-:W-:Y:S05]  /*4db0*/  @!P0 BRA `(.L_x_99) ;  /* 0x0000004c00a08947 */ /* 0x002fea0003800000 */
.L_x_225:
        /* <DEDUP_REMOVED lines=9> */
.L_x_227:
[----:B------:R-:W-:-:S04]  /*4e50*/  UIADD3 UR4, UPT, UPT, UR4, 0x1, URZ ;  /* 0x0000000104047890 */ /* 0x000fc8000fffe0ff */
[----:B------:R-:W-:-:S04]  /*4e60*/  UISETP.NE.AND UP0, UPT, UR4, 0x4, UPT ;  /* 0x000000040400788c */ /* 0x000fc8000bf05270 */
[----:B------:R-:W-:Y:S02]  /*4e70*/  USEL UR5, URZ, 0x1, UP0 ;  /* 0x00000001ff057887 */ /* 0x000fe40008000000 */
[----:B------:R-:W-:-:S04]  /*4e80*/  USEL UR4, UR4, URZ, UP0 ;  /* 0x000000ff04047287 */ /* 0x000fc80008000000 */
[----:B------:R-:W-:Y:S01]  /*4e90*/  ULEA UR4, UR4, UR13, 0x3 ;  /* 0x0000000d04047291 */ /* 0x000fe2000f8e18ff */
[----:B-1----:R-:W-:-:S04]  /*4ea0*/  LOP3.LUT R3, R2, UR5, RZ, 0x3c, !PT ;  /* 0x0000000502037c12 */ /* 0x002fc8000f8e3cff */
[----:B------:R-:W-:-:S04]  /*4eb0*/  SHF.L.U32 R3, R3, 0x1f, RZ ;  /* 0x0000001f03037819 */ /* 0x000fc800000006ff */
[----:B------:R-:W1:Y:S02]  /*4ec0*/  SYNCS.PHASECHK.TRANS64.TRYWAIT P0, [UR4], R3 ;  /* 0x00000003ff0075a7 */ /* 0x000e640008001104 */
[----:B-1----:R-:W-:Y:S05]  /*4ed0*/  @!P0 BRA `(.L_x_101) ;  /* 0x0000004c00888947 */ /* 0x002fea0003800000 */
.L_x_229:
[----:B------:R-:W-:Y:S01]  /*4ee0*/  NOP ;  /* 0x0000000000007918 */ /* 0x000fe20000000000 */
[----:B-1----:R-:W1:Y:S01]  /*4ef0*/  LDS R0, [UR8+0x14] ;  /* 0x00001408ff007984 */ /* 0x002e620008000800 */
[----:B------:R-:W-:Y:S01]  /*4f00*/  ULOP3.LUT UR4, UR24, 0xffff, URZ, 0xc0, !UPT ;  /* 0x0000ffff18047892 */ /* 0x000fe2000f8ec0ff */
[----:B------:R-:W-:Y:S01]  /*4f10*/  UMOV UR5, 0xffff ;  /* 0x0000ffff00057882 */ /* 0x000fe20000000000 */
[----:B------:R-:W-:Y:S02]  /*4f20*/  UMOV UR6, 0x1 ;  /* 0x0000000100067882 */ /* 0x000fe40000000000 */
[----:B------:R-:W-:-:S04]  /*4f30*/  USHF.R.U32.HI UR4, URZ, 0x5, UR4 ;  /* 0x00000005ff047899 */ /* 0x000fc80008011604 */
[----:B------:R-:W-:Y:S02]  /*4f40*/  USHF.L.U32 UR5, UR5, UR4, URZ ;  /* 0x0000000405057299 */ /* 0x000fe400080006ff */
[----:B------:R-:W-:-:S04]  /*4f50*/  USHF.L.U32 UR4, UR6, UR4, URZ ;  /* 0x0000000406047299 */ /* 0x000fc800080006ff */
[----:B-1----:R-:W-:-:S04]  /*4f60*/  LOP3.LUT R0, R0, UR5, RZ, 0xc0, !PT ;  /* 0x0000000500007c12 */ /* 0x002fc8000f8ec0ff */
[----:B------:R-:W-:-:S13]  /*4f70*/  ISETP.NE.AND P0, PT, R0, UR5, PT ;  /* 0x0000000500007c0c */ /* 0x000fda000bf05270 */
[----:B------:R-:W-:Y:S05]  /*4f80*/  @P0 BRA `(.L_x_102) ;  /* 0x0000000000580947 */ /* 0x000fea0003800000 */
[----:B------:R-:W1:Y:S02]  /*4f90*/  LDS R0, [UR8+0x18] ;  /* 0x00001808ff007984 */ /* 0x000e640008000800 */
[----:B-1----:R-:W-:-:S04]  /*4fa0*/  LOP3.LUT R0, R0, UR4, RZ, 0xc0, !PT ;  /* 0x0000000400007c12 */ /* 0x002fc8000f8ec0ff */
[----:B------:R-:W-:-:S13]  /*4fb0*/  ISETP.NE.AND P0, PT, R0, UR4, PT ;  /* 0x0000000400007c0c */ /* 0x000fda000bf05270 */
[----:B------:R-:W-:Y:S05]  /*4fc0*/  @P0 BRA `(.L_x_103) ;  /* 0x00000000003c0947 */ /* 0x000fea0003800000 */
[----:B------:R-:W1:Y:S01]  /*4fd0*/  S2R R2, SR_LANEID ;  /* 0x0000000000027919 */ /* 0x000e620000000000 */
[----:B------:R-:W-:Y:S01]  /*4fe0*/  ULOP3.LUT UR5, URZ, UR5, URZ, 0x33, !UPT ;  /* 0x00000005ff057292 */ /* 0x000fe2000f8e33ff */
[----:B------:R-:W-:Y:S01]  /*4ff0*/  LOP3.LUT R4, RZ, UR4, RZ, 0x33, !PT ;  /* 0x00000004ff047c12 */ /* 0x000fe2000f8e33ff */
[----:B------:R-:W-:Y:S02]  /*5000*/  VOTEU.ANY UR4, UPT, PT ;  /* 0x0000000000047886 */ /* 0x000fe400038e0100 */
[----:B------:R-:W-:Y:S01]  /*5010*/  UFLO.U32 UR4, UR4 ;  /* 0x00000004000472bd */ /* 0x000fe200080e0000 */
[----:B------:R-:W2:Y:S01]  /*5020*/  REDUX UR6, R4 ;  /* 0x00000000040673c4 */ /* 0x000ea20000000000 */
[----:B------:R-:W-:-:S06]  /*5030*/  IMAD.U32 R0, RZ, RZ, UR5 ;  /* 0x00000005ff007e24 */ /* 0x000fcc000f8e00ff */
[----:B------:R4:W-:Y:S01]  /*5040*/  UTCATOMSWS.AND URZ, UR5 ;  /* 0x0000000500ff79e3 */ /* 0x0009e20008000000 */
[----:B------:R-:W3:Y:S01]  /*5050*/  REDUX UR7, R0 ;  /* 0x00000000000773c4 */ /* 0x000ee20000000000 */
[----:B-1----:R-:W-:Y:S01]  /*5060*/  ISETP.EQ.U32.AND P0, PT, R2, UR4, PT ;  /* 0x0000000402007c0c */ /* 0x002fe2000bf02070 */
[----:B--2---:R-:W-:Y:S01]  /*5070*/  IMAD.U32 R2, RZ, RZ, UR6 ;  /* 0x00000006ff027e24 */ /* 0x004fe2000f8e00ff */
[----:B---3--:R-:W-:-:S11]  /*5080*/  MOV R3, UR7 ;  /* 0x0000000700037c02 */ /* 0x008fd60008000f00 */
[----:B------:R4:W-:Y:S04]  /*5090*/  @P0 ATOMS.AND RZ, [UR8+0x14], R3 ;  /* 0x00001403ffff098c */ /* 0x0009e8000a800008 */
[----:B------:R4:W-:Y:S01]  /*50a0*/  @P0 ATOMS.AND RZ, [UR8+0x18], R2 ;  /* 0x00001802ffff098c */ /* 0x0009e2000a800008 */
[----:B------:R-:W-:Y:S05]  /*50b0*/  BRA `(.L_x_104) ;  /* 0x0000000000147947 */ /* 0x000fea0003800000 */
.L_x_103:
[----:B------:R-:W-:Y:S02]  /*50c0*/  MOV R2, 0x50e0 ;  /* 0x000050e000027802 */ /* 0x000fe40000000f00 */
[----:B---3-5:R-:W-:Y:S05]  /*50d0*/  CALL.REL.NOINC `($__internal_0_$__cuda_sm10x_tcgen05_guardrail_trap_col_being_dealloced_not_returned_by_alloc) ;  /* 0x0000004c00e47944 */ /* 0x028fea0003c00000 */
[----:B------:R-:W-:Y:S05]  /*50e0*/  BRA `(.L_x_104) ;  /* 0x0000000000087947 */ /* 0x000fea0003800000 */
.L_x_102:
[----:B------:R-:W-:Y:S02]  /*50f0*/  MOV R2, 0x5110 ;  /* 0x0000511000027802 */ /* 0x000fe40000000f00 */
[----:B---3-5:R-:W-:Y:S05]  /*5100*/  CALL.REL.NOINC `($__internal_2_$__cuda_sm10x_tcgen05_guardrail_trap_unallocated_columns_being_dealloced) ;  /* 0x0000004c00f07944 */ /* 0x028fea0003c00000 */
.L_x_104:
[----:B------:R-:W-:Y:S01]  /*5110*/  NOP ;  /* 0x0000000000007918 */ /* 0x000fe20000000000 */
[----:B----4-:R-:W-:Y:S05]  /*5120*/  EXIT ;  /* 0x000000000000794d */ /* 0x010fea0003800000 */
.L_x_86:
[----:B------:R-:W-:-:S09]  /*5130*/  UISETP.NE.OR UP0, UPT, UR17, 0x3, !UP3 ;  /* 0x000000031100788c */ /* 0x000fd2000df05670 */
[----:B------:R-:W-:Y:S05]  /*5140*/  BRA.U UP0, `(.L_x_105) ;  /* 0x0000000d00807547 */ /* 0x000fea000b800000 */
[----:B------:R-:W1:Y:S01]  /*5150*/  S2UR UR10, SR_CgaCtaId ;  /* 0x00000000000a79c3 */ /* 0x000e620000008800 */
[----:B------:R-:W2:Y:S01]  /*5160*/  LDCU UR32, c[0x0][0x370] ;  /* 0x00006e00ff2077ac */ /* 0x000ea20008000800 */
[----:B------:R-:W-:Y:S02]  /*5170*/  HFMA2 R13, -RZ, RZ, 0, 0 ;  /* 0x00000000ff0d7431 */ /* 0x000fe400000001ff */
[----:B------:R-:W-:Y:S01]  /*5180*/  IMAD.MOV.U32 R15, RZ, RZ, 0x1 ;  /* 0x00000001ff0f7424 */ /* 0x000fe200078e00ff */
[----:B------:R-:W-:Y:S01]  /*5190*/  MOV R7, 0x1000 ;  /* 0x0000100000077802 */ /* 0x000fe20000000f00 */
[----:B------:R-:W2:Y:S01]  /*51a0*/  LDCU.128 UR28, c[0x0][0xb10] ;  /* 0x00016200ff1c77ac */ /* 0x000ea20008000c00 */
[----:B------:R-:W-:Y:S01]  /*51b0*/  IMAD.MOV.U32 R14, RZ, RZ, RZ ;  /* 0x000000ffff0e7224 */ /* 0x000fe200078e00ff */
[----:B------:R-:W3:Y:S01]  /*51c0*/  LDC.64 R16, c[0x0][0x348] ;  /* 0x0000d200ff107b82 */ /* 0x000ee20000000a00 */
[----:B------:R-:W4:Y:S01]  /*51d0*/  LDCU UR27, c[0x0][0x374] ;  /* 0x00006e80ff1b77ac */ /* 0x000f220008000800 */
[----:B------:R-:W1:Y:S06]  /*51e0*/  LDCU UR15, c[0x0][0xb0c] ;  /* 0x00016180ff0f77ac */ /* 0x000e6c0008000800 */
[----:B------:R-:W3:Y:S01]  /*51f0*/  LDC.64 R2, c[0x0][0x888] ;  /* 0x00022200ff027b82 */ /* 0x000ee20000000a00 */
[----:B------:R-:W1:Y:S01]  /*5200*/  LDCU UR39, c[0x0][0xb20] ;  /* 0x00016400ff2777ac */ /* 0x000e620008000800 */
[----:B------:R-:W1:Y:S06]  /*5210*/  LDCU UR4, c[0x0][0xb30] ;  /* 0x00016600ff0477ac */ /* 0x000e6c0008000800 */
[----:B------:R-:W3:Y:S01]  /*5220*/  LDC.64 R4, c[0x0][0x890] ;  /* 0x00022400ff047b82 */ /* 0x000ee20000000a00 */
[----:B------:R-:W-:Y:S01]  /*5230*/  UMOV UR21, 0x400 ;  /* 0x0000040000157882 */ /* 0x000fe20000000000 */
[----:B--2---:R-:W-:-:S02]  /*5240*/  UIMAD.WIDE.U32 UR6, UR32, UR28, URZ ;  /* 0x0000001c200672a5 */ /* 0x004fc4000f8e00ff */
[----:B----4-:R-:W-:Y:S02]  /*5250*/  UIMAD.WIDE.U32 UR8, UR27, UR31, URZ ;  /* 0x0000001f1b0872a5 */ /* 0x010fe4000f8e00ff */
[----:B-1----:R-:W-:Y:S02]  /*5260*/  ULEA UR21, UR10, UR21, 0x18 ;  /* 0x000000150a157291 */ /* 0x002fe4000f8ec0ff */
[----:B------:R-:W-:Y:S02]  /*5270*/  UPLOP3.LUT UP3, UPT, UPT, UPT, UPT, 0x40, 0x4 ;  /* 0x000000000004789c */ /* 0x000fe40003f6e870 */
[----:B------:R-:W-:Y:S02]  /*5280*/  UIADD3 UR33, UPT, UPT, UR21, 0x228, URZ ;  /* 0x0000022815217890 */ /* 0x000fe4000fffe0ff */
[----:B------:R-:W-:Y:S01]  /*5290*/  UIADD3 UR17, UPT, UPT, UR21, 0x220, URZ ;  /* 0x0000022015117890 */ /* 0x000fe2000fffe0ff */
[----:B------:R-:W-:Y:S01]  /*52a0*/  UMOV UR6, UR7 ;  /* 0x0000000700067c82 */ /* 0x000fe20008000000 */
[----:B------:R-:W-:Y:S01]  /*52b0*/  UMOV UR35, UR9 ;  /* 0x0000000900237c82 */ /* 0x000fe20008000000 */
[----:B------:R-:W-:-:S02]  /*52c0*/  UISETP.GE.AND UP0, UPT, UR42, 0x1, UPT ;  /* 0x000000012a00788c */ /* 0x000fc4000bf06270 */
[----:B------:R-:W-:Y:S01]  /*52d0*/  UISETP.NE.AND UP4, UPT, UR42, 0x1, UPT ;  /* 0x000000012a00788c */ /* 0x000fe2000bf85270 */
[----:B------:R-:W1:Y:S01]  /*52e0*/  LDCU.64 UR22, c[0x0][0xb28] ;  /* 0x00016500ff1677ac */ /* 0x000e620008000a00 */
[----:B------:R-:W-:Y:S02]  /*52f0*/  UISETP.NE.AND UP6, UPT, UR15, 0x1, UPT ;  /* 0x000000010f00788c */ /* 0x000fe4000bfc5270 */
[----:B------:R-:W-:Y:S02]  /*5300*/  UISETP.NE.AND UP5, UPT, UR30, 0x1, UPT ;  /* 0x000000011e00788c */ /* 0x000fe4000bfa5270 */
[----:B------:R-:W-:Y:S02]  /*5310*/  UPRMT UR33, UR10, 0x654, UR33 ;  /* 0x000006540a217896 */ /* 0x000fe40008000021 */
[----:B------:R-:W-:Y:S02]  /*5320*/  USHF.R.U32.HI UR37, URZ, UR29, UR6 ;  /* 0x0000001dff257299 */ /* 0x000fe40008011606 */
[----:B------:R-:W-:-:S02]  /*5330*/  UPRMT UR34, UR10, 0x654, UR17 ;  /* 0x000006540a227896 */ /* 0x000fc40008000011 */
[----:B------:R-:W-:Y:S02]  /*5340*/  USHF.R.U32.HI UR35, URZ, UR39, UR35 ;  /* 0x00000027ff237299 */ /* 0x000fe40008011623 */
[----:B------:R-:W-:-:S11]  /*5350*/  UISETP.NE.AND UP2, UPT, UR4, 0x1, UPT ;  /* 0x000000010400788c */ /* 0x000fd6000bf45270 */
.L_x_114:
[C---:B------:R-:W-:Y:S02]  /*5360*/  LEA R12, R14.reuse, UR21, 0x3 ;  /* 0x000000150e0c7c11 */ /* 0x040fe4000f8e18ff */
[----:B------:R-:W-:Y:S02]  /*5370*/  SHF.L.U32 R9, R13, 0x1f, RZ ;  /* 0x0000001f0d097819 */ /* 0x000fe400000006ff */
[----:B------:R-:W-:Y:S02]  /*5380*/  LEA R10, R14, UR21, 0x4 ;  /* 0x000000150e0a7c11 */ /* 0x000fe4000f8e20ff */
[----:B--2---:R-:W2:Y:S02]  /*5390*/  SYNCS.PHASECHK.TRANS64.TRYWAIT P0, [R12+URZ+0x250], R9 ;  /* 0x000250090c0075a7 */ /* 0x004ea400080011ff */
[----:B--2---:R-:W-:Y:S05]  /*53a0*/  @!P0 BRA `(.L_x_106) ;  /* 0x00000048006c8947 */ /* 0x004fea0003800000 */
.L_x_230:
[----:B--2---:R-:W2:Y:S01]  /*53b0*/  LDS.128 R8, [R10+0x2e0] ;  /* 0x0002e0000a087984 */ /* 0x004ea20000000c00 */
[----:B------:R-:W-:Y:S01]  /*53c0*/  UISETP.GE.AND UP0, UPT, UR42, 0x1, UPT ;  /* 0x000000012a00788c */ /* 0x000fe2000bf06270 */
[----:B------:R-:W-:Y:S01]  /*53d0*/  @!PT LDS RZ, [RZ] ;  /* 0x00000000fffff984 */ /* 0x000fe20000000800 */
[----:B------:R-:W-:Y:S01]  /*53e0*/  @!PT LDS RZ, [RZ] ;  /* 0x00000000fffff984 */ /* 0x000fe20000000800 */
[----:B------:R-:W-:Y:S01]  /*53f0*/  @!PT LDS RZ, [RZ] ;  /* 0x00000000fffff984 */ /* 0x000fe20000000800 */
[----:B------:R-:W-:Y:S01]  /*5400*/  @!PT LDS RZ, [RZ] ;  /* 0x00000000fffff984 */ /* 0x000fe20000000800 */
[----:B------:R4:W-:Y:S06]  /*5410*/  MEMBAR.ALL.CTA ;  /* 0x0000000000007992 */ /* 0x0009ec0000008000 */
[----:B----4-:R-:W4:Y:S01]  /*5420*/  FENCE.VIEW.ASYNC.S ;  /* 0x00000000000073c6 */ /* 0x010f220000000000 */
[----:B--2---:R-:W-:Y:S11]  /*5430*/  LOP3.LUT P0, RZ, R10, 0x1, RZ, 0xc0, !PT ;  /* 0x000000010aff7812 */ /* 0x004ff6000780c0ff */
[----:B------:R-:W-:Y:S02]  /*5440*/  @!UPT UIADD3 URZ, UPT, UPT, URZ, URZ, URZ ;  /* 0x000000fffffff290 */ /* 0x000fe4000fffe0ff */
[----:B----4-:R-:W-:Y:S01]  /*5450*/  VOTEU.ANY UP1, P0 ;  /* 0x0000000000ff7886 */ /* 0x010fe20000020100 */
[----:B------:R-:W-:Y:S11]  /*5460*/  PLOP3.LUT P0, PT, PT, PT, UP1, 0x80, 0x8 ;  /* 0x000000000008781c */ /* 0x000ff60003f0f018 */
[----:B------:R-:W-:Y:S02]  /*5470*/  @!UPT UIADD3 URZ, UPT, UPT, URZ, URZ, URZ ;  /* 0x000000fffffff290 */ /* 0x000fe4000fffe0ff */
[----:B------:R-:W-:Y:S02]  /*5480*/  @P0 SHF.R.U32.HI R0, RZ, 0x10, R9 ;  /* 0x00000010ff000819 */ /* 0x000fe40000011609 */
[----:B------:R-:W-:Y:S02]  /*5490*/  @P0 MOV R6, R8 ;  /* 0x0000000800060202 */ /* 0x000fe40000000f00 */
[----:B------:R-:W-:Y:S01]  /*54a0*/  @P0 R2UR UR4, R0 ;  /* 0x00000000000402ca */ /* 0x000fe200000e0000 */
[----:B------:R-:W-:Y:S01]  /*54b0*/  VIADD R0, R12, 0x260 ;  /* 0x000002600c007836 */ /* 0x000fe20000000000 */
[----:B------:R-:W-:Y:S02]  /*54c0*/  @P0 LOP3.LUT R8, R9, 0xffff, RZ, 0xc0, !PT ;  /* 0x0000ffff09080812 */ /* 0x000fe400078ec0ff */
[----:B------:R-:W-:Y:S02]  /*54d0*/  @P0 R2UR UR6, R6 ;  /* 0x00000000060602ca */ /* 0x000fe400000e0000 */
[----:B------:R-:W-:Y:S02]  /*54e0*/  PRMT R0, RZ, 0x654, R0 ;  /* 0x00000654ff007816 */ /* 0x000fe40000000000 */
[----:B------:R-:W-:Y:S02]  /*54f0*/  @P0 R2UR UR5, R8 ;  /* 0x00000000080502ca */ /* 0x000fe400000e0000 */
[----:B------:R2:W-:Y:S03]  /*5500*/  SYNCS.ARRIVE.TRANS64.RED.A1T0 RZ, [R0+URZ], RZ ;  /* 0x000000ff00ff79a7 */ /* 0x0005e600081004ff */
[----:B------:R-:W-:Y:S04]  /*5510*/  @UP1 UMOV UR26, UR4 ;  /* 0x00000004001a1c82 */ /* 0x000fe80008000000 */
[----:B------:R-:W-:Y:S04]  /*5520*/  @UP1 UMOV UR14, UR6 ;  /* 0x00000006000e1c82 */ /* 0x000fe80008000000 */
[----:B------:R-:W-:Y:S01]  /*5530*/  @UP1 UMOV UR13, UR5 ;  /* 0x00000005000d1c82 */ /* 0x000fe20008000000 */
[----:B------:R-:W-:Y:S05]  /*5540*/  BRA.U !UP0, `(.L_x_107) ;  /* 0x0000000108a47547 */ /* 0x000fea000b800000 */
[----:B------:R-:W-:Y:S02]  /*5550*/  UIMAD.WIDE.U32 UR8, UR13, UR31, URZ ;  /* 0x0000001f0d0872a5 */ /* 0x000fe4000f8e00ff */
[----:B------:R-:W-:Y:S02]  /*5560*/  UIMAD.WIDE.U32 UR10, UR14, UR28, URZ ;  /* 0x0000001c0e0a72a5 */ /* 0x000fe4000f8e00ff */
[----:B------:R-:W-:Y:S02]  /*5570*/  USEL UR4, UR27, UR35, !UP5 ;  /* 0x000000231b047287 */ /* 0x000fe4000e800000 */
[----:B------:R-:W-:Y:S02]  /*5580*/  USEL UR7, UR32, UR37, !UP6 ;  /* 0x0000002520077287 */ /* 0x000fe4000f000000 */
[----:B-1----:R-:W-:Y:S02]  /*5590*/  UIMAD.WIDE.U32 UR18, UR4, UR22, URZ ;  /* 0x00000016041272a5 */ /* 0x002fe4000f8e00ff */
[----:B------:R-:W-:Y:S01]  /*55a0*/  UIMAD.WIDE.U32 UR24, UR7, UR22, URZ ;  /* 0x00000016071872a5 */ /* 0x000fe2000f8e00ff */
[----:B------:R-:W-:Y:S02]  /*55b0*/  UMOV UR5, UR9 ;  /* 0x0000000900057c82 */ /* 0x000fe40008000000 */
[----:B------:R-:W-:Y:S03]  /*55c0*/  USHF.R.U32.HI UR6, URZ, UR39, UR5 ;  /* 0x00000027ff067299 */ /* 0x000fe60008011605 */
[----:B------:R-:W-:Y:S01]  /*55d0*/  UMOV UR5, UR11 ;  /* 0x0000000b00057c82 */ /* 0x000fe20008000000 */
[----:B------:R-:W-:Y:S02]  /*55e0*/  USEL UR6, UR13, UR6, !UP5 ;  /* 0x000000060d067287 */ /* 0x000fe4000e800000 */
[----:B------:R-:W-:Y:S02]  /*55f0*/  USHF.R.U32.HI UR8, URZ, UR29, UR5 ;  /* 0x0000001dff087299 */ /* 0x000fe40008011605 */
[----:B------:R-:W-:Y:S01]  /*5600*/  UIMAD.WIDE.U32 UR10, UR6, UR22, URZ ;  /* 0x00000016060a72a5 */ /* 0x000fe2000f8e00ff */
[----:B------:R-:W-:Y:S02]  /*5610*/  UMOV UR5, UR19 ;  /* 0x0000001300057c82 */ /* 0x000fe40008000000 */
[----:B------:R-:W-:Y:S03]  /*5620*/  @UP4 USHF.R.U32.HI UR4, URZ, UR23, UR5 ;  /* 0x00000017ff044299 */ /* 0x000fe60008011605 */
[----:B------:R-:W-:Y:S01]  /*5630*/  UMOV UR5, UR25 ;  /* 0x0000001900057c82 */ /* 0x000fe20008000000 */
[----:B------:R-:W-:Y:S02]  /*5640*/  UIMAD UR4, UR42, UR4, URZ ;  /* 0x000000042a0472a4 */ /* 0x000fe4000f8e02ff */
[----:B------:R-:W-:Y:S02]  /*5650*/  @UP4 USHF.R.U32.HI UR7, URZ, UR23, UR5 ;  /* 0x00000017ff074299 */ /* 0x000fe40008011605 */
[----:B------:R-:W-:Y:S02]  /*5660*/  USEL UR5, UR14, UR8, !UP6 ;  /* 0x000000080e057287 */ /* 0x000fe4000f000000 */
[----:B------:R-:W-:Y:S02]  /*5670*/  UIMAD UR8, UR42, UR7, URZ ;  /* 0x000000072a0872a4 */ /* 0x000fe4000f8e02ff */
[----:B------:R-:W-:Y:S03]  /*5680*/  UISETP.GE.AND UP0, UPT, UR6, UR4, UPT ;  /* 0x000000040600728c */ /* 0x000fe6000bf06270 */
[----:B------:R-:W-:Y:S01]  /*5690*/  UMOV UR4, UR11 ;  /* 0x0000000b00047c82 */ /* 0x000fe20008000000 */
[----:B------:R-:W-:Y:S02]  /*56a0*/  UISETP.GE.OR UP0, UPT, UR5, UR8, UP0 ;  /* 0x000000080500728c */ /* 0x000fe40008706670 */
[----:B------:R-:W-:Y:S02]  /*56b0*/  USHF.R.U32.HI UR4, URZ, UR23, UR4 ;  /* 0x00000017ff047299 */ /* 0x000fe40008011604 */
[----:B------:R-:W-:Y:S02]  /*56c0*/  UIMAD.WIDE.U32 UR8, UR5, UR22, URZ ;  /* 0x00000016050872a5 */ /* 0x000fe4000f8e00ff */
[----:B------:R-:W-:Y:S04]  /*56d0*/  USEL UR10, UR6, UR4, !UP4 ;  /* 0x00000004060a7287 */ /* 0x000fe8000e000000 */
[----:B------:R-:W-:Y:S01]  /*56e0*/  UIADD3 UR11, UPT, UPT, -UR10, URZ, URZ ;  /* 0x000000ff0a0b7290 */ /* 0x000fe2000fffe1ff */
[----:B------:R-:W-:Y:S02]  /*56f0*/  @!UP0 UMOV UR4, UR9 ;  /* 0x0000000900048c82 */ /* 0x000fe40008000000 */
[----:B------:R-:W-:Y:S02]  /*5700*/  @!UP0 USHF.R.U32.HI UR4, URZ, UR23, UR4 ;  /* 0x00000017ff048299 */ /* 0x000fe40008011604 */
[----:B------:R-:W-:Y:S02]  /*5710*/  UIMAD UR8, UR42, UR11, UR6 ;  /* 0x0000000b2a0872a4 */ /* 0x000fe4000f8e0206 */
[----:B------:R-:W-:Y:S04]  /*5720*/  @!UP0 USEL UR4, UR5, UR4, !UP4 ;  /* 0x0000000405048287 */ /* 0x000fe8000e000000 */
[----:B------:R-:W-:Y:S02]  /*5730*/  @!UP0 UIMAD UR8, UR7, UR8, UR4 ;  /* 0x00000008070882a4 */ /* 0x000fe4000f8e0204 */
[----:B------:R-:W-:Y:S02]  /*5740*/  @!UP0 UIADD3 UR9, UPT, UPT, UR10, -UR4, URZ ;  /* 0x800000040a098290 */ /* 0x000fe4000fffe0ff */
[----:B------:R-:W-:Y:S02]  /*5750*/  UIADD3 UR4, UPT, UPT, -UR5, URZ, URZ ;  /* 0x000000ff05047290 */ /* 0x000fe4000fffe1ff */
[----:B------:R-:W-:Y:S02]  /*5760*/  UIADD3 UR7, UPT, UPT, -UR6, URZ, URZ ;  /* 0x000000ff06077290 */ /* 0x000fe4000fffe1ff */
[----:B------:R-:W-:Y:S02]  /*5770*/  @!UP0 UIMAD UR6, UR9, UR42, UR5 ;  /* 0x0000002a090682a4 */ /* 0x000fe4000f8e0205 */
[----:B------:R-:W-:Y:S02]  /*5780*/  UIMAD UR14, UR15, UR4, UR14 ;  /* 0x000000040f0e72a4 */ /* 0x000fe4000f8e020e */
[----:B------:R-:W-:Y:S01]  /*5790*/  UIMAD UR13, UR30, UR7, UR13 ;  /* 0x000000071e0d72a4 */ /* 0x000fe2000f8e020d */
[----:B------:R-:W-:Y:S02]  /*57a0*/  @!UP0 UMOV UR5, UR8 ;  /* 0x0000000800058c82 */ /* 0x000fe40008000000 */
[----:B------:R-:W-:Y:S02]  /*57b0*/  UIMAD UR14, UR5, UR15, UR14 ;  /* 0x0000000f050e72a4 */ /* 0x000fe4000f8e020e */
[----:B------:R-:W-:Y:S11]  /*57c0*/  UIMAD UR13, UR6, UR30, UR13 ;  /* 0x0000001e060d72a4 */ /* 0x000ff6000f8e020d */
[----:B------:R-:W-:Y:S01]  /*57d0*/  @!UPT UIADD3 URZ, UPT, UPT, URZ, URZ, URZ ;  /* 0x000000fffffff290 */ /* 0x000fe2000fffe0ff */
.L_x_107:
[----:B------:R-:W4:Y:S01]  /*57e0*/  @!UP2 LDCU.128 UR8, c[0x0][0xb10] ;  /* 0x00016200ff08a7ac */ /* 0x000f220008000c00 */
[C---:B---3--:R-:W-:Y:S02]  /*57f0*/  ISETP.NE.U32.AND P1, PT, R4.reuse, RZ, PT ;  /* 0x000000ff0400720c */ /* 0x048fe40003f25070 */
[----:B------:R-:W-:Y:S02]  /*5800*/  ISETP.NE.U32.AND P0, PT, R4, RZ, PT ;  /* 0x000000ff0400720c */ /* 0x000fe40003f05070 */
[C---:B------:R-:W-:Y:S02]  /*5810*/  ISETP.NE.AND.EX P1, PT, R5.reuse, RZ, PT, P1 ;  /* 0x000000ff0500720c */ /* 0x040fe40003f25310 */
[----:B------:R-:W-:Y:S01]  /*5820*/  ISETP.NE.AND.EX P0, PT, R5, RZ, PT, P0 ;  /* 0x000000ff0500720c */ /* 0x000fe20003f05300 */
[----:B------:R-:W3:Y:S01]  /*5830*/  @!UP2 LDCU UR5, c[0x0][0xb0c] ;  /* 0x00016180ff05a7ac */ /* 0x000ee20008000800 */
[----:B------:R-:W-:Y:S01]  /*5840*/  SHF.L.U32 R9, R15, 0x1f, RZ ;  /* 0x0000001f0f097819 */ /* 0x000fe200000006ff */
[----:B------:R-:W-:Y:S02]  /*5850*/  USHF.L.U32 UR19, UR16, 0x6, URZ ;  /* 0x0000000610137899 */ /* 0x000fe400080006ff */
[----:B------:R-:W-:Y:S02]  /*5860*/  USHF.L.U32 UR18, UR20, 0x7, URZ ;  /* 0x0000000714127899 */ /* 0x000fe400080006ff */
[----:B----4-:R-:W-:Y:S07]  /*5870*/  UIMAD.WIDE.U32 UR6, UR14, UR8, URZ ;  /* 0x000000080e0672a5 */ /* 0x010fee000f8e00ff */
[----:B------:R-:W-:Y:S01]  /*5880*/  @!UP2 UMOV UR4, UR7 ;  /* 0x000000070004ac82 */ /* 0x000fe20008000000 */
[----:B---3--:R-:W-:Y:S02]  /*5890*/  @!UP2 UISETP.NE.AND UP0, UPT, UR5, 0x1, UPT ;  /* 0x000000010500a88c */ /* 0x008fe4000bf05270 */
[----:B------:R-:W-:Y:S02]  /*58a0*/  @!UP2 USHF.R.U32.HI UR4, URZ, UR9, UR4 ;  /* 0x00000009ff04a299 */ /* 0x000fe40008011604 */
[----:B------:R-:W-:Y:S02]  /*58b0*/  UIMAD.WIDE.U32 UR6, UR13, UR11, URZ ;  /* 0x0000000b0d0672a5 */ /* 0x000fe4000f8e00ff */
[----:B------:R-:W-:Y:S02]  /*58c0*/  @!UP2 USEL UR8, UR14, UR4, !UP0 ;  /* 0x000000040e08a287 */ /* 0x000fe4000c000000 */
[----:B------:R-:W-:Y:S03]  /*58d0*/  @!UP2 UISETP.NE.AND UP0, UPT, UR10, 0x1, UPT ;  /* 0x000000010a00a88c */ /* 0x000fe6000bf05270 */
[----:B------:R-:W-:Y:S02]  /*58e0*/  @!UP2 UMOV UR6, UR7 ;  /* 0x000000070006ac82 */ /* 0x000fe40008000000 */
[----:B------:R-:W3:Y:S02]  /*58f0*/  @!UP2 LDCU UR4, c[0x0][0xb20] ;  /* 0x00016400ff04a7ac */ /* 0x000ee40008000800 */
[----:B---3--:R-:W-:Y:S04]  /*5900*/  @!UP2 USHF.R.U32.HI UR6, URZ, UR4, UR6 ;  /* 0x00000004ff06a299 */ /* 0x008fe80008011606 */
[----:B------:R-:W-:Y:S04]  /*5910*/  @!UP2 USEL UR6, UR13, UR6, !UP0 ;  /* 0x000000060d06a287 */ /* 0x000fe8000c000000 */
[----:B------:R-:W-:Y:S02]  /*5920*/  @!UP2 UIADD3 UR4, UPT, UPT, -UR8, UR6, URZ ;  /* 0x000000060804a290 */ /* 0x000fe4000fffe1ff */
[----:B------:R-:W-:Y:S02]  /*5930*/  @!UP2 UIADD3 UR6, UPT, UPT, UR8, -UR6, URZ ;  /* 0x800000060806a290 */ /* 0x000fe4000fffe0ff */
[----:B------:R-:W-:Y:S02]  /*5940*/  @!UP2 UIMAD UR14, UR4, UR5, UR14 ;  /* 0x00000005040ea2a4 */ /* 0x000fe4000f8e020e */
[----:B------:R-:W-:Y:S01]  /*5950*/  @!UP2 UIMAD UR13, UR6, UR10, UR13 ;  /* 0x0000000a060da2a4 */ /* 0x000fe2000f8e020d */
[----:B------:R-:W-:Y:S11]  /*5960*/  BRA.U UP3, `(.L_x_108) ;  /* 0x0000000103107547 */ /* 0x000ff6000b800000 */
[----:B--2---:R-:W-:Y:S04]  /*5970*/  MOV R0, UR38 ;  /* 0x0000002600007c02 */ /* 0x004fe80008000f00 */
[----:B------:R-:W-:Y:S04]  /*5980*/  SHF.L.U32 R11, R0, 0x1f, RZ ;  /* 0x0000001f000b7819 */ /* 0x000fe800000006ff */
[----:B------:R-:W2:Y:S02]  /*5990*/  SYNCS.PHASECHK.TRANS64.TRYWAIT P2, [UR21+0x248], R11 ;  /* 0x0002480bff0075a7 */ /* 0x000ea40008041115 */
[----:B--2---:R-:W-:Y:S05]  /*59a0*/  @!P2 BRA `(.L_x_109) ;  /* 0x000000440000a947 */ /* 0x004fea0003800000 */
.L_x_108:
[----:B------:R-:W-:Y:S05]  /*59b0*/  @!P1 BRA `(.L_x_110) ;  /* 0x0000000000309947 */ /* 0x000fea0003800000 */
[----:B------:R-:W-:Y:S01]  /*59c0*/  ISETP.NE.U32.AND P1, PT, R2, RZ, PT ;  /* 0x000000ff0200720c */ /* 0x000fe20003f25070 */
[----:B------:R-:W3:Y:S01]  /*59d0*/  LDCU.64 UR4, c[0x0][0x358] ;  /* 0x00006b00ff0477ac */ /* 0x000ee20008000a00 */
[----:B------:R-:W-:Y:S02]  /*59e0*/  IMAD.MOV.U32 R84, RZ, RZ, 0x1 ;  /* 0x00000001ff547424 */ /* 0x000fe400078e00ff */
[----:B------:R-:W-:Y:S11]  /*59f0*/  ISETP.NE.AND.EX P1, PT, R3, RZ, PT, P1 ;  /* 0x000000ff0300720c */ /* 0x000ff60003f25310 */
[----:B------:R-:W-:Y:S02]  /*5a00*/  @!UPT UIADD3 URZ, UPT, UPT, URZ, URZ, URZ ;  /* 0x000000fffffff290 */ /* 0x000fe4000fffe0ff */
[----:B--2---:R-:W2:Y:S01]  /*5a10*/  @P1 LDC.64 R10, c[0x0][0x888] ;  /* 0x00022200ff0a1b82 */ /* 0x004ea20000000a00 */
[----:B------:R-:W-:Y:S04]  /*5a20*/  @P1 IMAD R0, R4, UR36, RZ ;  /* 0x0000002404001c24 */ /* 0x000fe8000f8e02ff */
[----:B--2---:R-:W-:Y:S04]  /*5a30*/  @P1 IMAD.WIDE R10, R0, 0x4, R10 ;  /* 0x00000004000a1825 */ /* 0x004fe800078e020a */
[----:B------:R-:W-:Y:S01]  /*5a40*/  HFMA2 R0, -RZ, RZ, 0, 5.9604644775390625e-08 ;  /* 0x00000001ff007431 */ /* 0x000fe200000001ff */
[----:B---3-5:R3:W5:Y:S04]  /*5a50*/  @P1 LDG.E R41, desc[UR4][R10.64] ;  /* 0x000000040a291981 */ /* 0x028768000c1e1900 */
[----:B------:R-:W-:Y:S01]  /*5a60*/  @!P1 PRMT R84, R0, 0x7610, R84 ;  /* 0x0000761000549816 */ /* 0x000fe20000000054 */
[----:B---3--:R-:W4:Y:S06]  /*5a70*/  @!P1 LDC R41, c[0x0][0x880] ;  /* 0x00022000ff299b82 */ /* 0x008f2c0000000800 */
.L_x_110:
[----:B----45:R-:W-:Y:S01]  /*5a80*/  @!P0 FSETP.EQ.AND P1, PT, R41, RZ, PT ;  /* 0x000000ff2900820b */ /* 0x030fe20003f22000 */
[----:B------:R-:W-:Y:S01]  /*5a90*/  @!UPT UIADD3 URZ, UPT, UPT, URZ, URZ, URZ ;  /* 0x000000fffffff290 */ /* 0x000fe2000fffe0ff */
[----:B------:R-:W-:Y:S11]  /*5aa0*/  @!P0 BRA `(.L_x_111) ;  /* 0x0000000000188947 */ /* 0x000ff60003800000 */
[----:B------:R-:W-:Y:S02]  /*5ab0*/  LOP3.LUT P0, RZ, R84, 0xff, RZ, 0xc0, !PT ;  /* 0x000000ff54ff7812 */ /* 0x000fe4000780c0ff */
[----:B------:R-:W-:Y:S04]  /*5ac0*/  ISETP.NE.U32.AND P1, PT, R2, RZ, PT ;  /* 0x000000ff0200720c */ /* 0x000fe80003f25070 */
[----:B------:R-:W-:Y:S04]  /*5ad0*/  ISETP.NE.AND.EX P1, PT, R3, RZ, PT, P1 ;  /* 0x000000ff0300720c */ /* 0x000fe80003f25310 */
[----:B------:R-:W-:Y:S03]  /*5ae0*/  PLOP3.LUT P1, PT, P1, PT, PT, 0x8, 0x80 ;  /* 0x000000000080781c */ /* 0x000fe60000f2e170 */
[----:B------:R-:W-:Y:S11]  /*5af0*/  @P0 FSETP.EQ.AND P1, PT, R41, RZ, PT ;  /* 0x000000ff2900020b */ /* 0x000ff60003f22000 */
[----:B------:R-:W-:Y:S02]  /*5b00*/  @!UPT UIADD3 URZ, UPT, UPT, URZ, URZ, URZ ;  /* 0x000000fffffff290 */ /* 0x000fe4000fffe0ff */
.L_x_111:
[----:B------:R-:W3:Y:S01]  /*5b10*/  SYNCS.PHASECHK.TRANS64.TRYWAIT P2, [UR21+0x230], R9 ;  /* 0x00023009ff0075a7 */ /* 0x000ee20008041115 */
[----:B------:R-:W-:Y:S04]  /*5b20*/  ELECT P0, URZ, PT ;  /* 0x0000000000ff782f */ /* 0x000fe80003800000 */
[----:B------:R-:W-:Y:S11]  /*5b30*/  PLOP3.LUT P1, PT, P1, P0, PT, 0xf2, 0x2f ;  /* 0x00000000002f781c */ /* 0x000ff60000f21e72 */
[----:B------:R-:W-:Y:S02]  /*5b40*/  @!UPT UIADD3 URZ, UPT, UPT, URZ, URZ, URZ ;  /* 0x000000fffffff290 */ /* 0x000fe4000fffe0ff */
[----:B------:R-:W-:Y:S05]  /*5b50*/  @!P1 IADD3 R8, P0, PT, R16, 0x580, RZ ;  /* 0x0000058010089810 */ /* 0x000fea0007f1e0ff */
[----:B------:R-:W-:Y:S01]  /*5b60*/  @!P1 IMAD.X R6, RZ, RZ, R17, P0 ;  /* 0x000000ffff069224 */ /* 0x000fe200000e0611 */
[----:B---3--:R-:W-:Y:S07]  /*5b70*/  @!P2 BRA `(.L_x_112) ;  /* 0x0000004000a4a947 */ /* 0x008fee0003800000 */
.L_x_233:
[----:B------:R-:W-:Y:S01]  /*5b80*/  @!P1 R2UR UR5, R8 ;  /* 0x00000000080592ca */ /* 0x000fe200000e0000 */
[----:B------:R-:W-:Y:S01]  /*5b90*/  VOTEU.ALL UP0, P1 ;  /* 0x0000000000ff7886 */ /* 0x000fe20000800000 */
[----:B------:R-:W-:Y:S01]  /*5ba0*/  @!P1 R2UR UR4, R6 ;  /* 0x00000000060492ca */ /* 0x000fe200000e0000 */
[----:B--2---:R-:W-:Y:S01]  /*5bb0*/  @!P1 IMAD.MOV.U32 R0, RZ, RZ, 0x1000 ;  /* 0x00001000ff009424 */ /* 0x004fe200078e00ff */
[----:B------:R-:W-:Y:S01]  /*5bc0*/  UMOV UR6, 0x0 ;  /* 0x0000000000067882 */ /* 0x000fe20000000000 */
[----:B------:R-:W-:Y:S01]  /*5bd0*/  UMOV UR7, 0x10000000 ;  /* 0x1000000000077882 */ /* 0x000fe20000000000 */
[----:B------:R-:W-:Y:S01]  /*5be0*/  @!UP0 UIADD3 UR16, UPT, UPT, UR21, 0x400, URZ ;  /* 0x0000040015108890 */ /* 0x000fe2000fffe0ff */
[----:B------:R-:W-:Y:S01]  /*5bf0*/  VIADD R14, R14, 0x1 ;  /* 0x000000010e0e7836 */ /* 0x000fe20000000000 */
[----:B------:R-:W-:Y:S01]  /*5c00*/  VOTEU.ALL UP0, P1 ;  /* 0x0000000000ff7886 */ /* 0x000fe20000800000 */
[----:B------:R-:W-:Y:S04]  /*5c10*/  UMOV UR20, UR36 ;  /* 0x0000002400147c82 */ /* 0x000fe80008000000 */
[----:B------:R-:W-:Y:S02]  /*5c20*/  IMAD.U32 R10, RZ, RZ, UR5 ;  /* 0x00000005ff0a7e24 */ /* 0x000fe4000f8e00ff */
[----:B------:R-:W-:Y:S03]  /*5c30*/  IMAD.U32 R11, RZ, RZ, UR4 ;  /* 0x00000004ff0b7e24 */ /* 0x000fe6000f8e00ff */
[----:B------:R-:W-:Y:S02]  /*5c40*/  @!P1 R2UR UR4, R10 ;  /* 0x000000000a0492ca */ /* 0x000fe400000e0000 */
[----:B------:R-:W-:Y:S11]  /*5c50*/  @!P1 R2UR UR5, R11 ;  /* 0x000000000b0592ca */ /* 0x000ff600000e0000 */
[----:B------:R-:W-:Y:S02]  /*5c60*/  @!UPT UIADD3 URZ, UPT, UPT, URZ, URZ, URZ ;  /* 0x000000fffffff290 */ /* 0x000fe4000fffe0ff */
[----:B------:R2:W-:Y:S01]  /*5c70*/  @!UP0 UTMALDG.3D [UR16], [UR4], desc[UR6] ;  /* 0x00000610040085b4 */ /* 0x0005e20008011000 */
[----:B------:R2:W-:Y:S01]  /*5c80*/  @!P1 SYNCS.ARRIVE.TRANS64.RED.A0TR RZ, [UR21+0x220], R0 ;  /* 0x00022000ffff99a7 */ /* 0x0005e20008300415 */
[----:B------:R-:W-:Y:S01]  /*5c90*/  SYNCS.ARRIVE.TRANS64.RED.A1T0 RZ, [UR34], RZ ;  /* 0x000000ffffff79a7 */ /* 0x000fe20008100422 */
[----:B------:R-:W3:Y:S02]  /*5ca0*/  SYNCS.PHASECHK.TRANS64.TRYWAIT P0, [UR21+0x238], R9 ;  /* 0x00023809ff0075a7 */ /* 0x000ee40008001115 */
[----:B--23--:R-:W-:Y:S05]  /*5cb0*/  @!P0 BRA `(.L_x_113) ;  /* 0x00000040006c8947 */ /* 0x00cfea0003800000 */
.L_x_235:
[----:B------:R-:W-:Y:S01]  /*5cc0*/  @!P1 IADD3 R6, P0, PT, R16, 0x580, RZ ;  /* 0x0000058010069810 */ /* 0x000fe20007f1e0ff */
[----:B------:R-:W-:Y:S01]  /*5cd0*/  VOTEU.ALL UP0, P1 ;  /* 0x0000000000ff7886 */ /* 0x000fe20000800000 */
[----:B------:R-:W-:Y:S01]  /*5ce0*/  UMOV UR6, 0x0 ;  /* 0x0000000000067882 */ /* 0x000fe20000000000 */
[----:B------:R-:W-:Y:S01]  /*5cf0*/  UMOV UR7, 0x10000000 ;  /* 0x1000000000077882 */ /* 0x000fe20000000000 */
[----:B------:R-:W-:Y:S01]  /*5d00*/  @!P1 R2UR UR5, R6 ;  /* 0x00000000060592ca */ /* 0x000fe200000e0000 */
[----:B--2---:R-:W-:Y:S01]  /*5d10*/  @!P1 IMAD.X R0, RZ, RZ, R17, P0 ;  /* 0x000000ffff009224 */ /* 0x004fe200000e0611 */
[----:B------:R-:W-:Y:S01]  /*5d20*/  @!UP0 UIADD3 UR10, UPT, UPT, UR18, 0x40, URZ ;  /* 0x00000040120a8890 */ /* 0x000fe2000fffe0ff */
[----:B------:R-:W-:Y:S01]  /*5d30*/  ISETP.NE.AND P0, PT, R14, 0x2, PT ;  /* 0x000000020e00780c */ /* 0x000fe20003f05270 */
[----:B------:R-:W-:Y:S01]  /*5d40*/  @!UP0 UIADD3 UR8, UPT, UPT, UR21, 0x1400, URZ ;  /* 0x0000140015088890 */ /* 0x000fe2000fffe0ff */
[----:B------:R-:W-:Y:S01]  /*5d50*/  LOP3.LUT R15, R15, 0x1, RZ, 0x3c, !PT ;  /* 0x000000010f0f7812 */ /* 0x000fe200078e3cff */
[----:B------:R-:W-:Y:S01]  /*5d60*/  @!UP0 UIADD3 UR9, UPT, UPT, UR21, 0x228, URZ ;  /* 0x0000022815098890 */ /* 0x000fe2000fffe0ff */
[----:B------:R-:W-:Y:S01]  /*5d70*/  @!P1 R2UR UR4, R0 ;  /* 0x00000000000492ca */ /* 0x000fe200000e0000 */
[----:B------:R-:W-:Y:S01]  /*5d80*/  VOTEU.ALL UP0, P1 ;  /* 0x0000000000ff7886 */ /* 0x000fe20000800000 */
[----:B------:R-:W-:Y:S01]  /*5d90*/  UMOV UR11, UR19 ;  /* 0x00000013000b7c82 */ /* 0x000fe20008000000 */
[----:B------:R-:W-:Y:S01]  /*5da0*/  UMOV UR12, UR36 ;  /* 0x00000024000c7c82 */ /* 0x000fe20008000000 */
[----:B------:R-:W-:Y:S01]  /*5db0*/  SEL R0, RZ, 0x1, P0 ;  /* 0x00000001ff007807 */ /* 0x000fe20000000000 */
[----:B------:R-:W-:Y:S01]  /*5dc0*/  UIADD3 UR20, UPT, UPT, UR13, UR59, URZ ;  /* 0x0000003b0d147290 */ /* 0x000fe2000fffe0ff */
[----:B------:R-:W-:Y:S01]  /*5dd0*/  IMAD.U32 R8, RZ, RZ, UR5 ;  /* 0x00000005ff087e24 */ /* 0x000fe2000f8e00ff */
[----:B------:R-:W-:Y:S01]  /*5de0*/  SEL R14, R14, RZ, P0 ;  /* 0x000000ff0e0e7207 */ /* 0x000fe20000000000 */
[----:B------:R-:W-:Y:S01]  /*5df0*/  UIADD3 UR16, UPT, UPT, UR14, UR62, URZ ;  /* 0x0000003e0e107290 */ /* 0x000fe2000fffe0ff */
[----:B------:R-:W-:Y:S01]  /*5e00*/  LOP3.LUT R13, R13, R0, RZ, 0x3c, !PT ;  /* 0x000000000d0d7212 */ /* 0x000fe200078e3cff */
[----:B------:R-:W-:Y:S01]  /*5e10*/  UPLOP3.LUT UP3, UPT, UPT, UPT, UPT, 0x80, 0x8 ;  /* 0x000000000008789c */ /* 0x000fe20003f6f070 */
[----:B------:R-:W-:Y:S02]  /*5e20*/  UMOV UR36, UR26 ;  /* 0x0000001a00247c82 */ /* 0x000fe40008000000 */
[----:B------:R-:W-:Y:S01]  /*5e30*/  IMAD.U32 R9, RZ, RZ, UR4 ;  /* 0x00000004ff097e24 */ /* 0x000fe2000f8e00ff */
[----:B------:R-:W-:Y:S04]  /*5e40*/  @!P1 R2UR UR4, R8 ;  /* 0x00000000080492ca */ /* 0x000fe800000e0000 */
[----:B------:R-:W-:Y:S11]  /*5e50*/  @!P1 R2UR UR5, R9 ;  /* 0x00000000090592ca */ /* 0x000ff600000e0000 */
[----:B------:R-:W-:Y:S02]  /*5e60*/  @!UPT UIADD3 URZ, UPT, UPT, URZ, URZ, URZ ;  /* 0x000000fffffff290 */ /* 0x000fe4000fffe0ff */
[----:B------:R2:W-:Y:S01]  /*5e70*/  @!UP0 UTMALDG.3D [UR8], [UR4], desc[UR6] ;  /* 0x00000608040085b4 */ /* 0x0005e20008011000 */
[----:B------:R2:W-:Y:S01]  /*5e80*/  @!P1 SYNCS.ARRIVE.TRANS64.RED.A0TR RZ, [UR21+0x228], R7 ;  /* 0x00022807ffff99a7 */ /* 0x0005e20008300415 */
[----:B------:R-:W-:Y:S01]  /*5e90*/  SYNCS.ARRIVE.TRANS64.RED.A1T0 RZ, [UR33], RZ ;  /* 0x000000ffffff79a7 */ /* 0x000fe20008100421 */
[----:B------:R-:W-:Y:S05]  /*5ea0*/  BRA.U UP1, `(.L_x_114) ;  /* 0xfffffff5012c7547 */ /* 0x000fea000b83ffff */
[----:B------:R-:W-:-:S04]  /*5eb0*/  SHF.L.U32 R3, R15, 0x1f, RZ ;  /* 0x0000001f0f037819 */ /* 0x000fc800000006ff */
[----:B------:R-:W3:Y:S02]  /*5ec0*/  SYNCS.PHASECHK.TRANS64.TRYWAIT P0, [UR21+0x230], R3 ;  /* 0x00023003ff0075a7 */ /* 0x000ee40008001115 */
[----:B---3--:R-:W-:Y:S05]  /*5ed0*/  @!P0 BRA `(.L_x_115) ;  /* 0x0000003c00fc8947 */ /* 0x008fea0003800000 */
.L_x_237:
[----:B---3--:R-:W-:-:S07]  /*5ee0*/  MOV R0, UR21 ;  /* 0x0000001500007c02 */ /* 0x008fce0008000f00 */
.L_x_116:
[----:B---3--:R-:W-:-:S04]  /*5ef0*/  SHF.L.U32 R3, R15, 0x1f, RZ ;  /* 0x0000001f0f037819 */ /* 0x008fc800000006ff */
[----:B------:R3:W4:Y:S03]  /*5f00*/  SYNCS.PHASECHK.TRANS64.TRYWAIT P0, [R0+URZ+0x238], R3 ;  /* 0x00023803000075a7 */ /* 0x00072600080011ff */
[----:B----4-:R-:W-:Y:S05]  /*5f10*/  @!P0 NANOSLEEP.SYNCS 0x989680 ;  /* 0x009896800000895d */ /* 0x010fea0003900000 */
[----:B------:R-:W4:Y:S02]  /*5f20*/  @!P0 SYNCS.PHASECHK.TRANS64 P0, [R0+URZ+0x238], R3 ;  /* 0x00023803000085a7 */ /* 0x000f2400080010ff */
[----:B-12-4-:R-:W-:Y:S05]  /*5f30*/  @P0 EXIT ;  /* 0x000000000000094d */ /* 0x016fea0003800000 */
[----:B------:R-:W-:Y:S05]  /*5f40*/  BRA `(.L_x_116) ;  /* 0xfffffffc00e87947 */ /* 0x000fea000383ffff */
.L_x_105:
[----:B------:R-:W-:-:S06]  /*5f50*/  UISETP.GE.AND UP0, UPT, UR17, 0x4, UPT ;  /* 0x000000041100788c */ /* 0x000fcc000bf06270 */
[----:B------:R-:W-:-:S13]  /*5f60*/  PLOP3.LUT P0, PT, PT, PT, UP0, 0x80, 0x8 ;  /* 0x000000000008781c */ /* 0x000fda0003f0f008 */
[----:B------:R-:W-:Y:S05]  /*5f70*/  @!P0 EXIT ;  /* 0x000000000000894d */ /* 0x000fea0003800000 */
[----:B------:R-:W1:Y:S08]  /*5f80*/  S2UR UR4, SR_CgaCtaId ;  /* 0x00000000000479c3 */ /* 0x000e700000008800 */
[----:B------:R-:W-:Y:S01]  /*5f90*/  BAR.SYNC.DEFER_BLOCKING 0x6, 0xa0 ;  /* 0x0182800000007b1d */ /* 0x000fe20000010000 */
[C---:B------:R-:W-:Y:S01]  /*5fa0*/  IMAD.SHL.U32 R7, R93.reuse, 0x40, RZ ;  /* 0x000000405d077824 */ /* 0x040fe200078e00ff */
[C---:B------:R-:W-:Y:S01]  /*5fb0*/  LOP3.LUT R95, R93.reuse, 0x60, RZ, 0xc0, !PT ;  /* 0x000000605d5f7812 */ /* 0x040fe200078ec0ff */
[----:B------:R-:W-:-:S02]  /*5fc0*/  IMAD.SHL.U32 R4, R93, 0x20, RZ ;  /* 0x000000205d047824 */ /* 0x000fc400078e00ff */
[----:B------:R-:W-:Y:S02]  /*5fd0*/  HFMA2 R36, -RZ, RZ, 0, 0 ;  /* 0x00000000ff247431 */ /* 0x000fe400000001ff */
[----:B------:R-:W-:Y:S01]  /*5fe0*/  IMAD.SHL.U32 R6, R93, 0x2, RZ ;  /* 0x000000025d067824 */ /* 0x000fe200078e00ff */
[----:B------:R-:W-:Y:S01]  /*5ff0*/  UMOV UR44, 0x400 ;  /* 0x00000400002c7882 */ /* 0x000fe20000000000 */
[----:B------:R-:W2:Y:S01]  /*6000*/  LDC.64 R82, c[0x0][0x8b0] ;  /* 0x00022c00ff527b82 */ /* 0x000ea20000000a00 */
[----:B------:R-:W-:Y:S01]  /*6010*/  LOP3.LUT R5, R7, 0x180, RZ, 0xc0, !PT ;  /* 0x0000018007057812 */ /* 0x000fe200078ec0ff */
[----:B------:R-:W-:Y:S01]  /*6020*/  IMAD.U32 R37, R93, 0x10000, RZ ;  /* 0x000100005d257824 */ /* 0x000fe200078e00ff */
[----:B------:R-:W-:Y:S01]  /*6030*/  LOP3.LUT R4, R4, 0xc00, RZ, 0xc0, !PT ;  /* 0x00000c0004047812 */ /* 0x000fe200078ec0ff */
[----:B------:R-:W-:Y:S01]  /*6040*/  IMAD.MOV.U32 R92, RZ, RZ, RZ ;  /* 0x000000ffff5c7224 */ /* 0x000fe200078e00ff */
[----:B------:R-:W-:Y:S01]  /*6050*/  LOP3.LUT R6, R5, 0x20, R6, 0xf8, !PT ;  /* 0x0000002005067812 */ /* 0x000fe200078ef806 */
[----:B------:R-:W-:Y:S01]  /*6060*/  IMAD.SHL.U32 R5, R93, 0x8, RZ ;  /* 0x000000085d057824 */ /* 0x000fe200078e00ff */
[----:B------:R-:W-:Y:S01]  /*6070*/  LOP3.LUT R4, R4, 0x40, R7, 0xf8, !PT ;  /* 0x0000004004047812 */ /* 0x000fe200078ef807 */
[----:B------:R-:W3:Y:S01]  /*6080*/  LDC.64 R80, c[0x0][0x8a8] ;  /* 0x00022a00ff507b82 */ /* 0x000ee20000000a00 */
[----:B------:R-:W-:Y:S01]  /*6090*/  LOP3.LUT R37, R37, 0x600000, RZ, 0xc0, !PT ;  /* 0x0060000025257812 */ /* 0x000fe200078ec0ff */
[----:B------:R-:W-:Y:S01]  /*60a0*/  IMAD.MOV.U32 R87, RZ, RZ, RZ ;  /* 0x000000ffff577224 */ /* 0x000fe200078e00ff */
[----:B------:R-:W-:-:S02]  /*60b0*/  LOP3.LUT R5, R6, 0x30, R5, 0x78, !PT ;  /* 0x0000003006057812 */ /* 0x000fc400078e7805 */
[----:B------:R-:W-:Y:S02]  /*60c0*/  CS2R R90, SRZ ;  /* 0x00000000005a7805 */ /* 0x000fe4000001ff00 */
[----:B------:R-:W-:Y:S01]  /*60d0*/  LOP3.LUT R4, R4, 0x200, R7, 0xf8, !PT ;  /* 0x0000020004047812 */ /* 0x000fe200078ef807 */
[----:B------:R-:W-:Y:S01]  /*60e0*/  IMAD.MOV.U32 R89, RZ, RZ, RZ ;  /* 0x000000ffff597224 */ /* 0x000fe200078e00ff */
[----:B------:R-:W-:Y:S01]  /*60f0*/  LOP3.LUT R93, R93, 0x2, RZ, 0xc0, !PT ;  /* 0x000000025d5d7812 */ /* 0x000fe200078ec0ff */
[----:B-1----:R-:W-:Y:S01]  /*6100*/  ULEA UR44, UR4, UR44, 0x18 ;  /* 0x0000002c042c7291 */ /* 0x002fe2000f8ec0ff */
[----:B------:R-:W-:Y:S01]  /*6110*/  LOP3.LUT R71, R4, R5, RZ, 0xfc, !PT ;  /* 0x0000000504477212 */ /* 0x000fe200078efcff */
[----:B------:R-:W1:Y:S01]  /*6120*/  LDCU UR57, c[0x0][0x370] ;  /* 0x00006e00ff3977ac */ /* 0x000e620008000800 */
[----:B------:R-:W-:Y:S01]  /*6130*/  IADD3 R88, PT, PT, -R93, RZ, RZ ;  /* 0x000000ff5d587210 */ /* 0x000fe20007ffe1ff */
[----:B------:R-:W-:Y:S01]  /*6140*/  UIADD3 UR4, UPT, UPT, UR44, 0x2400, URZ ;  /* 0x000024002c047890 */ /* 0x000fe2000fffe0ff */
[----:B------:R-:W4:Y:S04]  /*6150*/  LDCU UR43, c[0x0][0xb0c] ;  /* 0x00016180ff2b77ac */ /* 0x000f280008000800 */
[----:B------:R-:W1:Y:S01]  /*6160*/  LDS R0, [UR44+0x300] ;  /* 0x0003002cff007984 */ /* 0x000e620008000800 */
[----:B------:R-:W-:Y:S01]  /*6170*/  IMAD.U32 R94, RZ, RZ, UR4 ;  /* 0x00000004ff5e7e24 */ /* 0x000fe2000f8e00ff */
[----:B------:R-:W1:Y:S01]  /*6180*/  LDCU UR39, c[0x0][0xb30] ;  /* 0x00016600ff2777ac */ /* 0x000e620008000800 */
[----:B------:R-:W1:Y:S01]  /*6190*/  LDCU.64 UR46, c[0x0][0x888] ;  /* 0x00011100ff2e77ac */ /* 0x000e620008000a00 */
[----:B------:R-:W1:Y:S01]  /*61a0*/  LDCU.64 UR40, c[0x0][0xb28] ;  /* 0x00016500ff2877ac */ /* 0x000e620008000a00 */
[----:B------:R-:W1:Y:S01]  /*61b0*/  LDCU.64 UR60, c[0x0][0x890] ;  /* 0x00011200ff3c77ac */ /* 0x000e620008000a00 */
[----:B------:R-:W1:Y:S01]  /*61c0*/  LDCU.128 UR52, c[0x0][0xb10] ;  /* 0x00016200ff3477ac */ /* 0x000e620008000c00 */
[----:B------:R-:W1:Y:S01]  /*61d0*/  LDCU UR56, c[0x0][0x374] ;  /* 0x00006e80ff3877ac */ /* 0x000e620008000800 */
[----:B------:R-:W-:Y:S01]  /*61e0*/  UIADD3 UR63, UPT, UPT, UR44, 0x400, URZ ;  /* 0x000004002c3f7890 */ /* 0x000fe2000fffe0ff */
[----:B-1234-:R-:W-:-:S11]  /*61f0*/  IMAD.IADD R37, R0, 0x1, R37 ;  /* 0x0000000100257824 */ /* 0x01efd600078e0225 */
.L_x_142:
[----:B------:R-:W-:Y:S02]  /*6200*/  LEA R3, R87, UR44, 0x3 ;  /* 0x0000002c57037c11 */ /* 0x000fe4000f8e18ff */
[----:B------:R-:W-:Y:S02]  /*6210*/  SHF.L.U32 R0, R91, 0x1f, RZ ;  /* 0x0000001f5b007819 */ /* 0x000fe400000006ff */
[----:B------:R-:W-:Y:S02]  /*6220*/  LEA R5, R87, UR44, 0x4 ;  /* 0x0000002c57057c11 */ /* 0x000fe4000f8e20ff */
[----:B-1----:R-:W1:Y:S02]  /*6230*/  SYNCS.PHASECHK.TRANS64.TRYWAIT P0, [R3+URZ+0x250], R0 ;  /* 0x00025000030075a7 */ /* 0x002e6400080011ff */
[----:B-1----:R-:W-:Y:S05]  /*6240*/  @!P0 BRA `(.L_x_117) ;  /* 0x0000003c00388947 */ /* 0x002fea0003800000 */
.L_x_238:
        /* <DEDUP_REMOVED lines=8> */
[----:B--2---:R-:W-:Y:S11]  /*62d0*/  LOP3.LUT P0, RZ, R6, 0x1, RZ, 0xc0, !PT ;  /* 0x0000000106ff7812 */ /* 0x004ff6000780c0ff */
[----:B------:R-:W-:Y:S02]  /*62e0*/  @!UPT UIADD3 URZ, UPT, UPT, URZ, URZ, URZ ;  /* 0x000000fffffff290 */ /* 0x000fe4000fffe0ff */
[----:B---3--:R-:W-:Y:S01]  /*62f0*/  VOTEU.ANY UP1, P0 ;  /* 0x0000000000ff7886 */ /* 0x008fe20000020100 */
[----:B------:R-:W-:Y:S01]  /*6300*/  PLOP3.LUT P0, PT, PT, PT, UP1, 0x80, 0x8 ;  /* 0x000000000008781c */ /* 0x000fe20003f0f018 */
[----:B------:R-:W-:Y:S11]  /*6310*/  UP2UR UR45, UPR, URZ, 0x2 ;  /* 0x00000002ff2d7883 */ /* 0x000ff60008000000 */
[----:B------:R-:W-:Y:S01]  /*6320*/  @!UPT UIADD3 URZ, UPT, UPT, URZ, URZ, URZ ;  /* 0x000000fffffff290 */ /* 0x000fe2000fffe0ff */
[----:B-1----:R-:W-:Y:S02]  /*6330*/  @P0 SHF.R.U32.HI R0, RZ, 0x10, R5 ;  /* 0x00000010ff000819 */ /* 0x002fe40000011605 */
        /* <DEDUP_REMOVED lines=12> */
[----:B------:R-:W2:Y:S01]  /*6400*/  LDCU UR12, c[0x0][0xb20] ;  /* 0x00016400ff0c77ac */ /* 0x000ea20008000800 */
[----:B------:R-:W-:Y:S02]  /*6410*/  UIMAD.WIDE.U32 UR4, UR56, UR55, URZ ;  /* 0x00000037380472a5 */ /* 0x000fe4000f8e00ff */
[----:B------:R-:W-:Y:S02]  /*6420*/  UIMAD.WIDE.U32 UR6, UR57, UR52, URZ ;  /* 0x00000034390672a5 */ /* 0x000fe4000f8e00ff */
[----:B------:R-:W-:Y:S02]  /*6430*/  UISETP.NE.AND UP0, UPT, UR54, 0x1, UPT ;  /* 0x000000013600788c */ /* 0x000fe4000bf05270 */
[----:B------:R-:W-:Y:S02]  /*6440*/  UIMAD.WIDE.U32 UR8, UR37, UR55, URZ ;  /* 0x00000037250872a5 */ /* 0x000fe4000f8e00ff */
[----:B------:R-:W-:Y:S02]  /*6450*/  UIMAD.WIDE.U32 UR10, UR38, UR52, URZ ;  /* 0x00000034260a72a5 */ /* 0x000fe4000f8e00ff */
[----:B------:R-:W-:Y:S02]  /*6460*/  UISETP.NE.AND UP1, UPT, UR43, 0x1, UPT ;  /* 0x000000012b00788c */ /* 0x000fe4000bf25270 */
[----:B------:R-:W-:Y:S01]  /*6470*/  UISETP.NE.AND UP2, UPT, UR42, 0x1, UPT ;  /* 0x000000012a00788c */ /* 0x000fe2000bf45270 */
[----:B------:R-:W-:Y:S02]  /*6480*/  UMOV UR4, UR5 ;  /* 0x0000000500047c82 */ /* 0x000fe40008000000 */
[----:B--2---:R-:W-:Y:S03]  /*6490*/  USHF.R.U32.HI UR5, URZ, UR12, UR4 ;  /* 0x0000000cff057299 */ /* 0x004fe60008011604 */
[----:B------:R-:W-:Y:S02]  /*64a0*/  UMOV UR4, UR7 ;  /* 0x0000000700047c82 */ /* 0x000fe40008000000 */
[----:B------:R-:W-:Y:S02]  /*64b0*/  USHF.R.U32.HI UR7, URZ, UR53, UR4 ;  /* 0x00000035ff077299 */ /* 0x000fe40008011604 */
[----:B------:R-:W-:Y:S02]  /*64c0*/  USEL UR4, UR56, UR5, !UP0 ;  /* 0x0000000538047287 */ /* 0x000fe4000c000000 */
[----:B------:R-:W-:Y:S01]  /*64d0*/  USEL UR7, UR57, UR7, !UP1 ;  /* 0x0000000739077287 */ /* 0x000fe2000c800000 */
[----:B------:R-:W-:Y:S01]  /*64e0*/  UMOV UR5, UR9 ;  /* 0x0000000900057c82 */ /* 0x000fe20008000000 */
[----:B------:R-:W-:Y:S02]  /*64f0*/  UIMAD.WIDE.U32 UR8, UR4, UR40, URZ ;  /* 0x00000028040872a5 */ /* 0x000fe4000f8e00ff */
[----:B------:R-:W-:Y:S03]  /*6500*/  USHF.R.U32.HI UR6, URZ, UR12, UR5 ;  /* 0x0000000cff067299 */ /* 0x000fe60008011605 */
[----:B------:R-:W-:Y:S01]  /*6510*/  UMOV UR5, UR11 ;  /* 0x0000000b00057c82 */ /* 0x000fe20008000000 */
[----:B------:R-:W-:Y:S02]  /*6520*/  UIMAD.WIDE.U32 UR10, UR7, UR40, URZ ;  /* 0x00000028070a72a5 */ /* 0x000fe4000f8e00ff */
[----:B------:R-:W-:Y:S02]  /*6530*/  USHF.R.U32.HI UR12, URZ, UR53, UR5 ;  /* 0x00000035ff0c7299 */ /* 0x000fe40008011605 */
[----:B------:R-:W-:Y:S01]  /*6540*/  USEL UR6, UR37, UR6, !UP0 ;  /* 0x0000000625067287 */ /* 0x000fe2000c000000 */
[----:B------:R-:W-:Y:S02]  /*6550*/  UMOV UR5, UR9 ;  /* 0x0000000900057c82 */ /* 0x000fe40008000000 */
[----:B------:R-:W-:Y:S01]  /*6560*/  UMOV UR10, UR11 ;  /* 0x0000000b000a7c82 */ /* 0x000fe20008000000 */
[----:B------:R-:W-:Y:S02]  /*6570*/  @UP2 USHF.R.U32.HI UR4, URZ, UR41, UR5 ;  /* 0x00000029ff042299 */ /* 0x000fe40008011605 */
[----:B------:R-:W-:Y:S02]  /*6580*/  @UP2 USHF.R.U32.HI UR7, URZ, UR41, UR10 ;  /* 0x00000029ff072299 */ /* 0x000fe4000801160a */
[----:B------:R-:W-:Y:S02]  /*6590*/  UIMAD UR4, UR42, UR4, URZ ;  /* 0x000000042a0472a4 */ /* 0x000fe4000f8e02ff */
[----:B------:R-:W-:Y:S02]  /*65a0*/  UIMAD.WIDE.U32 UR10, UR6, UR40, URZ ;  /* 0x00000028060a72a5 */ /* 0x000fe4000f8e00ff */
[----:B------:R-:W-:Y:S02]  /*65b0*/  USEL UR5, UR38, UR12, !UP1 ;  /* 0x0000000c26057287 */ /* 0x000fe4000c800000 */
[----:B------:R-:W-:Y:S02]  /*65c0*/  UIMAD UR8, UR42, UR7, URZ ;  /* 0x000000072a0872a4 */ /* 0x000fe4000f8e02ff */
[----:B------:R-:W-:Y:S03]  /*65d0*/  UISETP.GE.AND UP0, UPT, UR6, UR4, UPT ;  /* 0x000000040600728c */ /* 0x000fe6000bf06270 */
[----:B------:R-:W-:Y:S01]  /*65e0*/  UMOV UR4, UR11 ;  /* 0x0000000b00047c82 */ /* 0x000fe20008000000 */
[----:B------:R-:W-:Y:S02]  /*65f0*/  UISETP.GE.OR UP0, UPT, UR5, UR8, UP0 ;  /* 0x000000080500728c */ /* 0x000fe40008706670 */
[----:B------:R-:W-:Y:S02]  /*6600*/  USHF.R.U32.HI UR4, URZ, UR41, UR4 ;  /* 0x00000029ff047299 */ /* 0x000fe40008011604 */
[----:B------:R-:W-:Y:S02]  /*6610*/  UIMAD.WIDE.U32 UR8, UR5, UR40, URZ ;  /* 0x00000028050872a5 */ /* 0x000fe4000f8e00ff */
[----:B------:R-:W-:Y:S02]  /*6620*/  USEL UR11, UR6, UR4, !UP2 ;  /* 0x00000004060b7287 */ /* 0x000fe4000d000000 */
[----:B------:R-:W-:Y:S02]  /*6630*/  UIADD3 UR8, UPT, UPT, -UR5, URZ, URZ ;  /* 0x000000ff05087290 */ /* 0x000fe4000fffe1ff */
[----:B------:R-:W-:Y:S01]  /*6640*/  UIADD3 UR10, UPT, UPT, -UR11, URZ, URZ ;  /* 0x000000ff0b0a7290 */ /* 0x000fe2000fffe1ff */
[----:B------:R-:W-:Y:S01]  /*6650*/  @!UP0 UMOV UR4, UR9 ;  /* 0x0000000900048c82 */ /* 0x000fe20008000000 */
[----:B------:R-:W-:Y:S02]  /*6660*/  UIADD3 UR9, UPT, UPT, -UR6, URZ, URZ ;  /* 0x000000ff06097290 */ /* 0x000fe4000fffe1ff */
[----:B------:R-:W-:Y:S02]  /*6670*/  @!UP0 USHF.R.U32.HI UR4, URZ, UR41, UR4 ;  /* 0x00000029ff048299 */ /* 0x000fe40008011604 */
[----:B------:R-:W-:Y:S02]  /*6680*/  UIMAD UR10, UR42, UR10, UR6 ;  /* 0x0000000a2a0a72a4 */ /* 0x000fe4000f8e0206 */
[----:B------:R-:W-:Y:S04]  /*6690*/  @!UP0 USEL UR4, UR5, UR4, !UP2 ;  /* 0x0000000405048287 */ /* 0x000fe8000d000000 */
[----:B------:R-:W-:Y:S02]  /*66a0*/  @!UP0 UIMAD UR10, UR7, UR10, UR4 ;  /* 0x0000000a070a82a4 */ /* 0x000fe4000f8e0204 */
[----:B------:R-:W-:Y:S02]  /*66b0*/  @!UP0 UIADD3 UR11, UPT, UPT, UR11, -UR4, URZ ;  /* 0x800000040b0b8290 */ /* 0x000fe4000fffe0ff */
[----:B------:R-:W-:Y:S02]  /*66c0*/  UIMAD UR7, UR43, UR8, UR38 ;  /* 0x000000082b0772a4 */ /* 0x000fe4000f8e0226 */
[----:B------:R-:W-:Y:S02]  /*66d0*/  @!UP0 UIMAD UR6, UR11, UR42, UR5 ;  /* 0x0000002a0b0682a4 */ /* 0x000fe4000f8e0205 */
[----:B------:R-:W-:Y:S01]  /*66e0*/  UIMAD UR4, UR54, UR9, UR37 ;  /* 0x00000009360472a4 */ /* 0x000fe2000f8e0225 */
[----:B------:R-:W-:Y:S02]  /*66f0*/  @!UP0 UMOV UR5, UR10 ;  /* 0x0000000a00058c82 */ /* 0x000fe40008000000 */
[----:B------:R-:W-:Y:S02]  /*6700*/  UIMAD UR38, UR5, UR43, UR7 ;  /* 0x0000002b052672a4 */ /* 0x000fe4000f8e0207 */
[----:B------:R-:W-:Y:S11]  /*6710*/  UIMAD UR37, UR6, UR54, UR4 ;  /* 0x00000036062572a4 */ /* 0x000ff6000f8e0204 */
[----:B------:R-:W-:Y:S01]  /*6720*/  @!UPT UIADD3 URZ, UPT, UPT, URZ, URZ, URZ ;  /* 0x000000fffffff290 */ /* 0x000fe2000fffe0ff */
.L_x_118:
[----:B------:R-:W-:Y:S01]  /*6730*/  UISETP.NE.AND UP0, UPT, UR39, 0x1, UPT ;  /* 0x000000012700788c */ /* 0x000fe2000bf05270 */
[----:B------:R-:W-:Y:S01]  /*6740*/  IADD3 R87, PT, PT, R87, 0x1, RZ ;  /* 0x0000000157577810 */ /* 0x000fe20007ffe0ff */
[----:B------:R-:W-:Y:S02]  /*6750*/  USHF.L.U32 UR50, UR16, 0x6, URZ ;  /* 0x0000000610327899 */ /* 0x000fe400080006ff */
[----:B------:R-:W-:Y:S07]  /*6760*/  USHF.L.U32 UR49, UR20, 0x7, URZ ;  /* 0x0000000714317899 */ /* 0x000fee00080006ff */
[----:B------:R-:W2:Y:S01]  /*6770*/  @!UP0 LDCU.128 UR12, c[0x0][0xb10] ;  /* 0x00016200ff0c87ac */ /* 0x000ea20008000c00 */
[----:B------:R-:W3:Y:S01]  /*6780*/  @!UP0 LDCU UR5, c[0x0][0xb0c] ;  /* 0x00016180ff0587ac */ /* 0x000ee20008000800 */
[----:B------:R-:W4:Y:S01]  /*6790*/  @!UP0 LDCU UR10, c[0x0][0xb20] ;  /* 0x00016400ff0a87ac */ /* 0x000f220008000800 */
[----:B--2---:R-:W-:Y:S02]  /*67a0*/  UIMAD.WIDE.U32 UR8, UR38, UR12, URZ ;  /* 0x0000000c260872a5 */ /* 0x004fe4000f8e00ff */
[----:B------:R-:W-:Y:S02]  /*67b0*/  UIMAD.WIDE.U32 UR6, UR37, UR15, URZ ;  /* 0x0000000f250672a5 */ /* 0x000fe4000f8e00ff */
[----:B------:R-:W-:Y:S03]  /*67c0*/  @!UP0 UISETP.NE.AND UP1, UPT, UR14, 0x1, UPT ;  /* 0x000000010e00888c */ /* 0x000fe6000bf25270 */
[----:B------:R-:W-:Y:S01]  /*67d0*/  @!UP0 UMOV UR4, UR9 ;  /* 0x0000000900048c82 */ /* 0x000fe20008000000 */
[----:B---3--:R-:W-:Y:S02]  /*67e0*/  @!UP0 UISETP.NE.AND UP2, UPT, UR5, 0x1, UPT ;  /* 0x000000010500888c */ /* 0x008fe4000bf45270 */
[----:B------:R-:W-:Y:S01]  /*67f0*/  @!UP0 USHF.R.U32.HI UR4, URZ, UR13, UR4 ;  /* 0x0000000dff048299 */ /* 0x000fe20008011604 */
[----:B------:R-:W-:Y:S02]  /*6800*/  @!UP0 UMOV UR6, UR7 ;  /* 0x0000000700068c82 */ /* 0x000fe40008000000 */
[----:B----4-:R-:W-:Y:S02]  /*6810*/  @!UP0 USHF.R.U32.HI UR6, URZ, UR10, UR6 ;  /* 0x0000000aff068299 */ /* 0x010fe40008011606 */
[----:B------:R-:W-:Y:S02]  /*6820*/  @!UP0 USEL UR7, UR38, UR4, !UP2 ;  /* 0x0000000426078287 */ /* 0x000fe4000d000000 */
[----:B------:R-:W-:Y:S04]  /*6830*/  @!UP0 USEL UR6, UR37, UR6, !UP1 ;  /* 0x0000000625068287 */ /* 0x000fe8000c800000 */
[----:B------:R-:W-:Y:S02]  /*6840*/  @!UP0 UIADD3 UR4, UPT, UPT, -UR7, UR6, URZ ;  /* 0x0000000607048290 */ /* 0x000fe4000fffe1ff */
[----:B------:R-:W-:Y:S02]  /*6850*/  @!UP0 UIADD3 UR6, UPT, UPT, UR7, -UR6, URZ ;  /* 0x8000000607068290 */ /* 0x000fe4000fffe0ff */
[----:B------:R-:W-:Y:S02]  /*6860*/  @!UP0 UIMAD UR38, UR4, UR5, UR38 ;  /* 0x00000005042682a4 */ /* 0x000fe4000f8e0226 */
[----:B------:R-:W-:Y:S02]  /*6870*/  @!UP0 UIMAD UR37, UR6, UR14, UR37 ;  /* 0x0000000e062582a4 */ /* 0x000fe4000f8e0225 */
[----:B------:R-:W-:Y:S09]  /*6880*/  ULOP3.LUT UP0, URZ, UR63, 0x1b0, URZ, 0xc0, !UPT ;  /* 0x000001b03fff7892 */ /* 0x000ff2000f80c0ff */
[----:B------:R-:W-:Y:S05]  /*6890*/  BRA.U !UP0, `(.L_x_119) ;  /* 0x0000000108407547 */ /* 0x000fea000b800000 */
[----:B------:R-:W2:Y:S01]  /*68a0*/  LDCU.64 UR8, c[0x4][0x80] ;  /* 0x01001000ff0877ac */ /* 0x000ea20008000a00 */
[----:B------:R-:W-:Y:S01]  /*68b0*/  MOV R3, 0x0 ;  /* 0x0000000000037802 */ /* 0x000fe20000000f00 */
[----:B------:R-:W-:Y:S02]  /*68c0*/  HFMA2 R12, -RZ, RZ, 0, 5.9604644775390625e-08 ;  /* 0x00000001ff0c7431 */ /* 0x000fe400000001ff */
[----:B------:R-:W-:Y:S02]  /*68d0*/  IMAD.MOV.U32 R8, RZ, RZ, 0x70 ;  /* 0x00000070ff087424 */ /* 0x000fe400078e00ff */
[----:B------:R-:W-:Y:S01]  /*68e0*/  IMAD.MOV.U32 R13, RZ, RZ, RZ ;  /* 0x000000ffff0d7224 */ /* 0x000fe200078e00ff */
[----:B------:R-:W3:Y:S01]  /*68f0*/  LDCU.64 UR6, c[0x4][0x88] ;  /* 0x01001100ff0677ac */ /* 0x000ee20008000a00 */
[----:B------:R-:W4:Y:S01]  /*6900*/  LDC.64 R2, c[0x4][R3] ;  /* 0x0100000003027b82 */ /* 0x000f220000000a00 */
[----:B------:R-:W1:Y:S01]  /*6910*/  LDCU.64 UR4, c[0x4][0x8] ;  /* 0x01000100ff0477ac */ /* 0x000e620008000a00 */
[----:B--2---:R-:W-:Y:S01]  /*6920*/  MOV R5, UR9 ;  /* 0x0000000900057c02 */ /* 0x004fe20008000f00 */
[----:B------:R-:W-:Y:S01]  /*6930*/  IMAD.U32 R4, RZ, RZ, UR8 ;  /* 0x00000008ff047e24 */ /* 0x000fe2000f8e00ff */
[----:B---3--:R-:W-:Y:S01]  /*6940*/  MOV R7, UR7 ;  /* 0x0000000700077c02 */ /* 0x008fe20008000f00 */
[----:B------:R-:W-:Y:S01]  /*6950*/  IMAD.U32 R6, RZ, RZ, UR6 ;  /* 0x00000006ff067e24 */ /* 0x000fe2000f8e00ff */
[----:B-1----:R-:W-:Y:S01]  /*6960*/  MOV R11, UR5 ;  /* 0x00000005000b7c02 */ /* 0x002fe20008000f00 */
[----:B------:R-:W-:Y:S02]  /*6970*/  IMAD.U32 R10, RZ, RZ, UR4 ;  /* 0x00000004ff0a7e24 */ /* 0x000fe4000f8e00ff */
[----:B------:R-:W-:Y:S07]  /*6980*/  LEPC R20, `(.L_x_119) ;  /* 0x000000001014794e */ /* 0x000fee0000000000 */
[----:B----45:R-:W-:Y:S05]  /*6990*/  CALL.ABS.NOINC R2 ;  /* 0x0000000002007343 */ /* 0x030fea0003c00000 */
.L_x_119:
[----:B------:R-:W-:Y:S01]  /*69a0*/  LOP3.LUT P0, RZ, R94, 0x1b0, RZ, 0xc0, !PT ;  /* 0x000001b05eff7812 */ /* 0x000fe2000780c0ff */
[----:B------:R-:W-:Y:S11]  /*69b0*/  BSSY.RECONVERGENT B6, `(.L_x_120) ;  /* 0x0000013000067945 */ /* 0x000ff60003800200 */
[----:B------:R-:W-:Y:S01]  /*69c0*/  @!UPT UIADD3 URZ, UPT, UPT, URZ, URZ, URZ ;  /* 0x000000fffffff290 */ /* 0x000fe2000fffe0ff */
[----:B------:R-:W-:Y:S05]  /*69d0*/  @!P0 BRA `(.L_x_121) ;  /* 0x0000000000408947 */ /* 0x000fea0003800000 */
        /* <DEDUP_REMOVED lines=16> */
.L_x_121:
[----:B------:R-:W-:Y:S05]  /*6ae0*/  BSYNC.RECONVERGENT B6 ;  /* 0x0000000000067941 */ /* 0x000fea0003800200 */
.L_x_120:
[----:B------:R-:W-:Y:S01]  /*6af0*/  R2UR UR4, R86 ;  /* 0x00000000560472ca */ /* 0x000fe200000e0000 */
[----:B------:R-:W-:Y:S01]  /*6b00*/  UISETP.NE.U32.AND UP0, UPT, UR60, URZ, UPT ;  /* 0x000000ff3c00728c */ /* 0x000fe2000bf05070 */
[----:B------:R-:W-:Y:S02]  /*6b10*/  ISETP.NE.U32.AND P4, PT, R82, RZ, PT ;  /* 0x000000ff5200720c */ /* 0x000fe40003f85070 */
[----:B------:R-:W-:Y:S01]  /*6b20*/  ISETP.NE.U32.AND P2, PT, RZ, UR46, PT ;  /* 0x0000002eff007c0c */ /* 0x000fe2000bf45070 */
[----:B------:R-:W-:Y:S01]  /*6b30*/  UISETP.NE.AND.EX UP1, UPT, UR61, URZ, UPT, UP0 ;  /* 0x000000ff3d00728c */ /* 0x000fe2000bf25300 */
[----:B------:R-:W-:Y:S01]  /*6b40*/  ISETP.NE.AND.EX P4, PT, R83, RZ, PT, P4 ;  /* 0x000000ff5300720c */ /* 0x000fe20003f85340 */
[----:B------:R-:W-:Y:S01]  /*6b50*/  UPLOP3.LUT UP0, UPT, UPT, UPT, UPT, 0x40, 0x4 ;  /* 0x000000000004789c */ /* 0x000fe20003f0e870 */
[----:B------:R-:W-:Y:S05]  /*6b60*/  ISETP.NE.AND.EX P2, PT, RZ, UR47, PT, P2 ;  /* 0x0000002fff007c0c */ /* 0x000fea000bf45320 */
[----:B------:R-:W-:Y:S06]  /*6b70*/  UISETP.NE.AND UP2, UPT, UR4, URZ, UPT ;  /* 0x000000ff0400728c */ /* 0x000fec000bf45270 */
[----:B------:R-:W-:Y:S05]  /*6b80*/  PLOP3.LUT P1, PT, PT, PT, UP2, 0x80, 0x8 ;  /* 0x000000000008781c */ /* 0x000fea0003f2f028 */
[----:B------:R-:W-:Y:S06]  /*6b90*/  @UP2 UPLOP3.LUT UP0, UPT, UPT, UPT, UP1, 0x80, 0x8 ;  /* 0x000000000008289c */ /* 0x000fec0003f0f010 */
[----:B------:R-:W-:Y:S01]  /*6ba0*/  PLOP3.LUT P0, PT, PT, PT, UP0, 0x80, 0x8 ;  /* 0x000000000008781c */ /* 0x000fe20003f0f008 */
[----:B------:R-:W-:Y:S01]  /*6bb0*/  @!UPT UIADD3 URZ, UPT, UPT, URZ, URZ, URZ ;  /* 0x000000fffffff290 */ /* 0x000fe2000fffe0ff */
[----:B------:R-:W-:Y:S11]  /*6bc0*/  BRA.U !UP1, `(.L_x_122) ;  /* 0x00000001093c7547 */ /* 0x000ff6000b800000 */
[----:B------:R-:W-:Y:S01]  /*6bd0*/  UISETP.NE.U32.AND UP0, UPT, UR46, URZ, UPT ;  /* 0x000000ff2e00728c */ /* 0x000fe2000bf05070 */
[----:B-1----:R-:W-:Y:S01]  /*6be0*/  HFMA2 R0, -RZ, RZ, 0, 5.9604644775390625e-08 ;  /* 0x00000001ff007431 */ /* 0x002fe200000001ff */
[----:B------:R-:W1:Y:S01]  /*6bf0*/  LDCU.64 UR8, c[0x0][0x358] ;  /* 0x00006b00ff0877ac */ /* 0x000e620008000a00 */
[----:B------:R-:W-:Y:S01]  /*6c00*/  IMAD.MOV.U32 R84, RZ, RZ, 0x1 ;  /* 0x00000001ff547424 */ /* 0x000fe200078e00ff */
[----:B------:R-:W-:Y:S06]  /*6c10*/  UISETP.NE.AND.EX UP0, UPT, UR47, URZ, UPT, UP0 ;  /* 0x000000ff2f00728c */ /* 0x000fec000bf05300 */
[----:B------:R-:W-:Y:S05]  /*6c20*/  PLOP3.LUT P3, PT, PT, PT, UP0, 0x80, 0x8 ;  /* 0x000000000008781c */ /* 0x000fea0003f6f008 */
[----:B------:R-:W2:Y:S01]  /*6c30*/  @UP0 LDCU.64 UR4, c[0x0][0x888] ;  /* 0x00011100ff0407ac */ /* 0x000ea20008000a00 */
[----:B------:R-:W-:Y:S07]  /*6c40*/  @UP0 UIMAD UR6, UR36, UR60, URZ ;  /* 0x0000003c240602a4 */ /* 0x000fee000f8e02ff */
[----:B------:R-:W-:Y:S01]  /*6c50*/  @!P3 PRMT R84, R0, 0x7610, R84 ;  /* 0x000076100054b816 */ /* 0x000fe20000000054 */
[----:B--2---:R-:W-:Y:S06]  /*6c60*/  @UP0 UIMAD.WIDE UR4, UR6, 0x4, UR4 ;  /* 0x00000004060408a5 */ /* 0x004fec000f8e0204 */
[----:B------:R-:W-:Y:S01]  /*6c70*/  IMAD.U32 R2, RZ, RZ, UR4 ;  /* 0x00000004ff027e24 */ /* 0x000fe2000f8e00ff */
[----:B------:R-:W-:Y:S04]  /*6c80*/  MOV R3, UR5 ;  /* 0x0000000500037c02 */ /* 0x000fe80008000f00 */
[----:B------:R-:W2:Y:S01]  /*6c90*/  @!UP0 LDCU UR4, c[0x0][0x880] ;  /* 0x00011000ff0487ac */ /* 0x000ea20008000800 */
[----:B-1---5:R3:W5:Y:S02]  /*6ca0*/  @P3 LDG.E R41, desc[UR8][R2.64] ;  /* 0x0000000802293981 */ /* 0x022764000c1e1900 */
[----:B--23--:R-:W-:Y:S02]  /*6cb0*/  @!P3 IMAD.U32 R41, RZ, RZ, UR4 ;  /* 0x00000004ff29be24 */ /* 0x00cfe4000f8e00ff */
.L_x_122:
[----:B------:R-:W-:Y:S05]  /*6cc0*/  @!P4 BRA `(.L_x_123) ;  /* 0x000000000024c947 */ /* 0x000fea0003800000 */
[----:B------:R-:W-:Y:S01]  /*6cd0*/  ISETP.NE.U32.AND P3, PT, R80, RZ, PT ;  /* 0x000000ff5000720c */ /* 0x000fe20003f65070 */
[----:B------:R-:W2:Y:S03]  /*6ce0*/  LDCU.64 UR4, c[0x0][0x358] ;  /* 0x00006b00ff0477ac */ /* 0x000ea60008000a00 */
[----:B------:R-:W-:Y:S11]  /*6cf0*/  ISETP.NE.AND.EX P3, PT, R81, RZ, PT, P3 ;  /* 0x000000ff5100720c */ /* 0x000ff60003f65330 */
[----:B------:R-:W-:Y:S02]  /*6d00*/  @!UPT UIADD3 URZ, UPT, UPT, URZ, URZ, URZ ;  /* 0x000000fffffff290 */ /* 0x000fe4000fffe0ff */
[----:B------:R-:W3:Y:S01]  /*6d10*/  @P3 LDC.64 R2, c[0x0][0x8a8] ;  /* 0x00022a00ff023b82 */ /* 0x000ee20000000a00 */
[----:B-1----:R-:W-:Y:S04]  /*6d20*/  @P3 IMAD R0, R82, UR36, RZ ;  /* 0x0000002452003c24 */ /* 0x002fe8000f8e02ff */
[----:B---3--:R-:W-:Y:S05]  /*6d30*/  @P3 IMAD.WIDE R2, R0, 0x4, R2 ;  /* 0x0000000400023825 */ /* 0x008fea00078e0202 */
[----:B--2--5:R2:W5:Y:S02]  /*6d40*/  @P3 LDG.E R38, desc[UR4][R2.64] ;  /* 0x0000000402263981 */ /* 0x024564000c1e1900 */
[----:B--2---:R-:W3:Y:S02]  /*6d50*/  @!P3 LDC R38, c[0x0][0x8a0] ;  /* 0x00022800ff26bb82 */ /* 0x004ee40000000800 */
.L_x_123:
[----:B-----5:R-:W-:Y:S01]  /*6d60*/  FSETP.NEU.AND P4, PT, R41, RZ, PT ;  /* 0x000000ff2900720b */ /* 0x020fe20003f8d000 */
[----:B------:R-:W-:Y:S01]  /*6d70*/  BSSY B1, `(.L_x_124) ;  /* 0x0000042000017945 */ /* 0x000fe20003800000 */
[----:B------:R-:W-:Y:S01]  /*6d80*/  SEL R5, RZ, 0xffffffff, P2 ;  /* 0xffffffffff057807 */ /* 0x000fe20001000000 */
[----:B------:R-:W-:Y:S01]  /*6d90*/  IMAD.MOV.U32 R102, RZ, RZ, 0x1 ;  /* 0x00000001ff667424 */ /* 0x000fe200078e00ff */
[----:B------:R-:W-:Y:S02]  /*6da0*/  LOP3.LUT P3, RZ, R84, 0xff, RZ, 0xc0, !PT ;  /* 0x000000ff54ff7812 */ /* 0x000fe4000786c0ff */
[----:B------:R-:W-:Y:S02]  /*6db0*/  CS2R R78, SRZ ;  /* 0x00000000004e7805 */ /* 0x000fe4000001ff00 */
[----:B------:R-:W-:Y:S02]  /*6dc0*/  @P1 SEL R4, RZ, 0xffffffff, P4 ;  /* 0xffffffffff041807 */ /* 0x000fe40002000000 */
[----:B------:R-:W-:Y:S02]  /*6dd0*/  CS2R R76, SRZ ;  /* 0x00000000004c7805 */ /* 0x000fe4000001ff00 */
[----:B------:R-:W-:Y:S02]  /*6de0*/  LEA R2, R90, UR44, 0x3 ;  /* 0x0000002c5a027c11 */ /* 0x000fe4000f8e18ff */
[----:B------:R-:W-:Y:S02]  /*6df0*/  CS2R R74, SRZ ;  /* 0x00000000004a7805 */ /* 0x000fe4000001ff00 */
[----:B------:R-:W-:Y:S02]  /*6e00*/  @P0 SEL R4, R5, R4, !P3 ;  /* 0x0000000405040207 */ /* 0x000fe40005800000 */
[----:B------:R-:W-:Y:S02]  /*6e10*/  CS2R R72, SRZ ;  /* 0x0000000000487805 */ /* 0x000fe4000001ff00 */
[----:B------:R-:W-:Y:S02]  /*6e20*/  LEA R100, R36, UR44, 0x3 ;  /* 0x0000002c24647c11 */ /* 0x000fe4000f8e18ff */
[----:B------:R-:W-:Y:S02]  /*6e30*/  @P1 LOP3.LUT R4, R4, 0x1, RZ, 0xc0, !PT ;  /* 0x0000000104041812 */ /* 0x000fe400078ec0ff */
[----:B------:R-:W-:Y:S02]  /*6e40*/  SHF.L.U32 R3, R92, 0x1f, RZ ;  /* 0x0000001f5c037819 */ /* 0x000fe400000006ff */
[----:B------:R-:W-:Y:S02]  /*6e50*/  ISETP.NE.U32.OR P6, PT, R4, 0x1, !P1 ;  /* 0x000000010400780c */ /* 0x000fe40004fc5470 */
[----:B------:R-:W-:Y:S02]  /*6e60*/  PLOP3.LUT P2, PT, PT, PT, UP1, 0x80, 0x8 ;  /* 0x000000000008781c */ /* 0x000fe40003f4f018 */
[C---:B------:R-:W-:Y:S02]  /*6e70*/  LEA.HI R39, R36.reuse, R36, RZ, 0x1 ;  /* 0x0000002424277211 */ /* 0x040fe400078f08ff */
[----:B------:R-:W-:Y:S02]  /*6e80*/  SEL R4, RZ, 0xffffffff, P4 ;  /* 0xffffffffff047807 */ /* 0x000fe40002000000 */
[----:B------:R-:W-:Y:S01]  /*6e90*/  P2R R96, PR, RZ, 0x40 ;  /* 0x00000040ff607803 */ /* 0x000fe20000000000 */
[C---:B-1----:R-:W-:Y:S01]  /*6ea0*/  IMAD.SHL.U32 R0, R39.reuse, 0x40, RZ ;  /* 0x0000004027007824 */ /* 0x042fe200078e00ff */
[----:B------:R-:W-:Y:S03]  /*6eb0*/  LOP3.LUT R39, R39, 0xffe, RZ, 0xc0, !PT ;  /* 0x00000ffe27277812 */ /* 0x000fe600078ec0ff */
[----:B------:R-:W-:Y:S02]  /*6ec0*/  @P6 SHF.L.U32 R7, R89, 0x1f, RZ ;  /* 0x0000001f59076819 */ /* 0x000fe400000006ff */
[----:B------:R-:W-:Y:S01]  /*6ed0*/  @P2 SEL R4, R5, R4, !P3 ;  /* 0x0000000405042207 */ /* 0x000fe20005800000 */
[----:B------:R-:W-:Y:S01]  /*6ee0*/  IMAD.IADD R39, R36, 0x1, -R39 ;  /* 0x0000000124277824 */ /* 0x000fe200078e0a27 */
[----:B------:R-:W1:Y:S01]  /*6ef0*/  @P6 SYNCS.PHASECHK.TRANS64.TRYWAIT P1, [R2+URZ+0x220], R7 ;  /* 0x00022007020065a7 */ /* 0x000e6200080211ff */
[----:B------:R-:W-:Y:S02]  /*6f00*/  LOP3.LUT R0, R0, 0xffffff80, RZ, 0xc0, !PT ;  /* 0xffffff8000007812 */ /* 0x000fe400078ec0ff */
[----:B------:R-:W-:Y:S03]  /*6f10*/  LOP3.LUT R4, R4, 0x1, RZ, 0xc0, !PT ;  /* 0x0000000104047812 */ /* 0x000fe600078ec0ff */
[----:B------:R-:W-:Y:S01]  /*6f20*/  IMAD.IADD R0, R37, 0x1, R0 ;  /* 0x0000000125007824 */ /* 0x000fe200078e0200 */
[----:B------:R-:W-:Y:S03]  /*6f30*/  ISETP.NE.U32.AND P5, PT, R4, 0x1, PT ;  /* 0x000000010400780c */ /* 0x000fe60003fa5070 */
[----:B------:R-:W-:Y:S01]  /*6f40*/  IMAD R39, R39, 0x100000, R0 ;  /* 0x0010000027277824 */ /* 0x000fe200078e0200 */
[----:B------:R-:W-:Y:S01]  /*6f50*/  P2R R103, PR, RZ, 0x20 ;  /* 0x00000020ff677803 */ /* 0x000fe20000000000 */
[----:B------:R2:W4:Y:S01]  /*6f60*/  SYNCS.PHASECHK.TRANS64.TRYWAIT P0, [R100+URZ+0x270], R3 ;  /* 0x00027003640075a7 */ /* 0x00052200080011ff */
[----:B-1----:R-:W-:Y:S01]  /*6f70*/  @P6 SEL R102, RZ, 0x1, !P1 ;  /* 0x00000001ff666807 */ /* 0x002fe20004800000 */
[----:B--2---:R-:W-:Y:S06]  /*6f80*/  @!P6 BRA `(.L_x_125) ;  /* 0x000000000080e947 */ /* 0x004fec0003800000 */
[----:B------:R-:W-:Y:S01]  /*6f90*/  @P5 IMAD R6, R90, 0x1000, R71 ;  /* 0x000010005a065824 */ /* 0x000fe200078e0247 */
[----:B------:R-:W1:Y:S01]  /*6fa0*/  S2R R0, SR_CgaCtaId ;  /* 0x0000000000007919 */ /* 0x000e620000008800 */
[----:B------:R-:W-:Y:S01]  /*6fb0*/  ISETP.NE.AND P1, PT, R102, RZ, PT ;  /* 0x000000ff6600720c */ /* 0x000fe20003f25270 */
[----:B------:R-:W-:Y:S01]  /*6fc0*/  BSSY B0, `(.L_x_126) ;  /* 0x000000b000007945 */ /* 0x000fe20003800000 */
[----:B------:R-:W-:Y:S01]  /*6fd0*/  @P5 VIADD R4, R6, UR44 ;  /* 0x0000002c06045c36 */ /* 0x000fe20008000000 */
[----:B------:R-:W-:Y:S02]  /*6fe0*/  CS2R R74, SRZ ;  /* 0x00000000004a7805 */ /* 0x000fe4000001ff00 */
[----:B------:R-:W-:Y:S02]  /*6ff0*/  CS2R R72, SRZ ;  /* 0x0000000000487805 */ /* 0x000fe4000001ff00 */
[----:B------:R-:W-:Y:S01]  /*7000*/  CS2R R78, SRZ ;  /* 0x00000000004e7805 */ /* 0x000fe2000001ff00 */
[----:B------:R-:W-:Y:S01]  /*7010*/  @P5 IMAD R4, R93, -0x10, R4 ;  /* 0xfffffff05d045824 */ /* 0x000fe200078e0204 */
[----:B------:R-:W-:Y:S04]  /*7020*/  CS2R R76, SRZ ;  /* 0x00000000004c7805 */ /* 0x000fe8000001ff00 */
[----:B------:R-:W-:Y:S05]  /*7030*/  @P1 BRA `(.L_x_127) ;  /* 0x00000000000c1947 */ /* 0x000fea0003800000 */
[----:B------:R-:W-:Y:S04]  /*7040*/  SHF.L.U32 R5, R89, 0x1f, RZ ;  /* 0x0000001f59057819 */ /* 0x000fe800000006ff */
[----:B------:R-:W2:Y:S02]  /*7050*/  SYNCS.PHASECHK.TRANS64.TRYWAIT P1, [R2+URZ+0x220], R5 ;  /* 0x00022005020075a7 */ /* 0x000ea400080211ff */
[----:B--2---:R-:W-:Y:S05]  /*7060*/  @!P1 BRA `(.L_x_128) ;  /* 0x0000002c00c49947 */ /* 0x004fea0003800000 */
.L_x_127:
[----:B------:R-:W-:Y:S05]  /*7070*/  BSYNC B0 ;  /* 0x0000000000007941 */ /* 0x000fea0003800000 */
.L_x_126:
[----:B------:R-:W-:Y:S01]  /*7080*/  ISETP.NE.AND P1, PT, R103, RZ, PT ;  /* 0x000000ff6700720c */ /* 0x000fe20003f25270 */
[----:B--2---:R-:W-:Y:S02]  /*7090*/  VIADD R5, R2, 0x230 ;  /* 0x0000023002057836 */ /* 0x004fe40000000000 */
[----:B------:R-:W-:Y:S03]  /*70a0*/  VIADD R90, R90, 0x1 ;  /* 0x000000015a5a7836 */ /* 0x000fe60000000000 */
[----:B-1----:R-:W-:Y:S07]  /*70b0*/  PRMT R0, R0, 0x654, R5 ;  /* 0x0000065400007816 */ /* 0x002fee0000000005 */
[----:B------:R1:W2:Y:S04]  /*70c0*/  @P1 LDS.128 R72, [R6+UR44+0x400] ;  /* 0x0004002c06481984 */ /* 0x0002a80008000c00 */
[----:B------:R1:W1:Y:S01]  /*70d0*/  @P1 LDS.128 R76, [R4+0x410] ;  /* 0x00041000044c1984 */ /* 0x0002620000000c00 */
[C---:B------:R-:W-:Y:S01]  /*70e0*/  ISETP.NE.AND P1, PT, R90.reuse, 0x2, PT ;  /* 0x000000025a00780c */ /* 0x040fe20003f25270 */
[----:B------:R-:W-:Y:S01]  /*70f0*/  @!PT LDS RZ, [RZ] ;  /* 0x00000000fffff984 */ /* 0x000fe20000000800 */
[----:B------:R-:W-:Y:S01]  /*7100*/  @!PT LDS RZ, [RZ] ;  /* 0x00000000fffff984 */ /* 0x000fe20000000800 */
[----:B------:R-:W-:Y:S01]  /*7110*/  @!PT LDS RZ, [RZ] ;  /* 0x00000000fffff984 */ /* 0x000fe20000000800 */
[----:B------:R-:W-:Y:S01]  /*7120*/  @!PT LDS RZ, [RZ] ;  /* 0x00000000fffff984 */ /* 0x000fe20000000800 */
[----:B------:R5:W-:Y:S06]  /*7130*/  MEMBAR.ALL.CTA ;  /* 0x0000000000007992 */ /* 0x000bec0000008000 */
[----:B-----5:R-:W5:Y:S01]  /*7140*/  FENCE.VIEW.ASYNC.S ;  /* 0x00000000000073c6 */ /* 0x020f620000000000 */
[----:B------:R-:W-:Y:S01]  /*7150*/  SEL R90, R90, RZ, P1 ;  /* 0x000000ff5a5a7207 */ /* 0x000fe20000800000 */
[----:B-----5:R5:W-:Y:S02]  /*7160*/  SYNCS.ARRIVE.TRANS64.RED.A1T0 RZ, [R0+URZ], RZ ;  /* 0x000000ff00ff79a7 */ /* 0x020be400081004ff */
[----:B-----5:R-:W-:Y:S04]  /*7170*/  SEL R0, RZ, 0x1, P1 ;  /* 0x00000001ff007807 */ /* 0x020fe80000800000 */
[----:B--2---:R-:W-:Y:S02]  /*7180*/  LOP3.LUT R89, R89, R0, RZ, 0x3c, !PT ;  /* 0x0000000059597212 */ /* 0x004fe400078e3cff */
.L_x_125:
[----:B------:R-:W-:Y:S05]  /*7190*/  BSYNC B1 ;  /* 0x0000000000017941 */ /* 0x000fea0003800000 */
.L_x_124:
[----:B------:R-:W-:Y:S04]  /*71a0*/  SHF.R.U32.HI R0, RZ, 0x15, R39 ;  /* 0x00000015ff007819 */ /* 0x000fe80000011627 */
[----:B------:R-:W-:Y:S01]  /*71b0*/  LOP3.LUT P1, RZ, R0, 0x3, R85, 0x48, !PT ;  /* 0x0000000300ff7812 */ /* 0x000fe20007824855 */
[----:B------:R-:W-:Y:S01]  /*71c0*/  @!UPT UIADD3 URZ, UPT, UPT, URZ, URZ, URZ ;  /* 0x000000fffffff290 */ /* 0x000fe2000fffe0ff */
[----:B----4-:R-:W-:Y:S11]  /*71d0*/  @P0 BRA `(.L_x_129) ;  /* 0x0000000000080947 */ /* 0x010ff60003800000 */
[----:B------:R-:W2:Y:S02]  /*71e0*/  SYNCS.PHASECHK.TRANS64.TRYWAIT P0, [R100+URZ+0x270], R3 ;  /* 0x00027003640075a7 */ /* 0x000ea400080011ff */
[----:B--2---:R-:W-:Y:S05]  /*71f0*/  @!P0 BRA `(.L_x_130) ;  /* 0x0000002c00748947 */ /* 0x004fea0003800000 */
.L_x_129:
[----:B------:R-:W-:Y:S05]  /*7200*/  @!P1 BRA `(.L_x_131) ;  /* 0x0000000000409947 */ /* 0x000fea0003800000 */
[----:B------:R-:W4:Y:S01]  /*7210*/  LDCU.64 UR8, c[0x4][0x70] ;  /* 0x01000e00ff0877ac */ /* 0x000f220008000a00 */
[----:B--2---:R-:W-:Y:S01]  /*7220*/  MOV R3, 0x0 ;  /* 0x0000000000037802 */ /* 0x004fe20000000f00 */
[----:B------:R-:W-:Y:S02]  /*7230*/  HFMA2 R12, -RZ, RZ, 0, 5.9604644775390625e-08 ;  /* 0x00000001ff0c7431 */ /* 0x000fe400000001ff */
[----:B------:R-:W-:Y:S02]  /*7240*/  IMAD.MOV.U32 R8, RZ, RZ, 0x192 ;  /* 0x00000192ff087424 */ /* 0x000fe400078e00ff */
[----:B------:R-:W-:Y:S01]  /*7250*/  IMAD.MOV.U32 R13, RZ, RZ, RZ ;  /* 0x000000ffff0d7224 */ /* 0x000fe200078e00ff */
[----:B------:R-:W2:Y:S01]  /*7260*/  LDCU.64 UR6, c[0x4][0x78] ;  /* 0x01000f00ff0677ac */ /* 0x000ea20008000a00 */
[----:B------:R-:W3:Y:S01]  /*7270*/  LDC.64 R2, c[0x4][R3] ;  /* 0x0100000003027b82 */ /* 0x000ee20000000a00 */
[----:B------:R-:W5:Y:S01]  /*7280*/  LDCU.64 UR4, c[0x4][0x10] ;  /* 0x01000200ff0477ac */ /* 0x000f620008000a00 */
[----:B----4-:R-:W-:Y:S01]  /*7290*/  MOV R5, UR9 ;  /* 0x0000000900057c02 */ /* 0x010fe20008000f00 */
[----:B-1----:R-:W-:Y:S01]  /*72a0*/  IMAD.U32 R4, RZ, RZ, UR8 ;  /* 0x00000008ff047e24 */ /* 0x002fe2000f8e00ff */
[----:B--2---:R-:W-:Y:S01]  /*72b0*/  MOV R7, UR7 ;  /* 0x0000000700077c02 */ /* 0x004fe20008000f00 */
[----:B------:R-:W-:Y:S01]  /*72c0*/  IMAD.U32 R6, RZ, RZ, UR6 ;  /* 0x00000006ff067e24 */ /* 0x000fe2000f8e00ff */
[----:B-----5:R-:W-:Y:S01]  /*72d0*/  MOV R11, UR5 ;  /* 0x00000005000b7c02 */ /* 0x020fe20008000f00 */
[----:B------:R-:W-:Y:S02]  /*72e0*/  IMAD.U32 R10, RZ, RZ, UR4 ;  /* 0x00000004ff0a7e24 */ /* 0x000fe4000f8e00ff */
[----:B------:R-:W-:Y:S07]  /*72f0*/  LEPC R20, `(.L_x_131) ;  /* 0x000000001014794e */ /* 0x000fee0000000000 */
[----:B---3--:R-:W-:Y:S05]  /*7300*/  CALL.ABS.NOINC R2 ;  /* 0x0000000002007343 */ /* 0x008fea0003c00000 */
.L_x_131:
[-C--:B------:R-:W-:Y:S01]  /*7310*/  F2FP.F16.E5M2.UNPACK_B R42, R72.reuse ;  /* 0x00000048ff2a723e */ /* 0x080fe200020004ff */
[----:B------:R-:W-:Y:S05]  /*7320*/  WARPSYNC.ALL ;  /* 0x0000000000007948 */ /* 0x000fea0003800000 */
[----:B------:R-:W-:Y:S01]  /*7330*/  R2UR UR4, R39 ;  /* 0x00000000270472ca */ /* 0x000fe200000e0000 */
[--C-:B------:R-:W-:Y:S01]  /*7340*/  HADD2.F32 R40, -RZ, R42.reuse.H0_H0 ;  /* 0x2000002aff287230 */ /* 0x100fe20000004100 */
[----:B------:R-:W-:Y:S01]  /*7350*/  F2FP.F16.E5M2.UNPACK_B R43, R72.H1 ;  /* 0x00000048ff2b723e */ /* 0x000fe200030004ff */
[----:B------:R-:W-:Y:S01]  /*7360*/  HADD2.F32 R42, -RZ, R42.H1_H1 ;  /* 0x3000002aff2a7230 */ /* 0x000fe20000004100 */
[-C--:B------:R-:W-:Y:S01]  /*7370*/  F2FP.F16.E5M2.UNPACK_B R45, R73.reuse ;  /* 0x00000049ff2d723e */ /* 0x080fe200020004ff */
[----:B------:R-:W-:Y:S01]  /*7380*/  BSSY.RECONVERGENT B0, `(.L_x_132) ;  /* 0x0000099000007945 */ /* 0x000fe20003800200 */
[----:B------:R-:W-:Y:S01]  /*7390*/  F2FP.F16.E5M2.UNPACK_B R47, R73.H1 ;  /* 0x00000049ff2f723e */ /* 0x000fe200030004ff */
[--C-:B------:R-:W-:Y:S01]  /*73a0*/  HADD2.F32 R44, -RZ, R43.reuse.H0_H0 ;  /* 0x2000002bff2c7230 */ /* 0x100fe20000004100 */
[-C--:B------:R-:W-:Y:S01]  /*73b0*/  F2FP.F16.E5M2.UNPACK_B R49, R74.reuse ;  /* 0x0000004aff31723e */ /* 0x080fe200020004ff */
[----:B------:R-:W-:Y:S01]  /*73c0*/  HADD2.F32 R46, -RZ, R43.H1_H1 ;  /* 0x3000002bff2e7230 */ /* 0x000fe20000004100 */
[----:B------:R-:W-:Y:S01]  /*73d0*/  F2FP.F16.E5M2.UNPACK_B R51, R74.H1 ;  /* 0x0000004aff33723e */ /* 0x000fe200030004ff */
[--C-:B------:R-:W-:Y:S01]  /*73e0*/  HADD2.F32 R43, -RZ, R45.reuse.H0_H0 ;  /* 0x2000002dff2b7230 */ /* 0x100fe20000004100 */
[-C--:B------:R-:W-:Y:S01]  /*73f0*/  F2FP.F16.E5M2.UNPACK_B R53, R75.reuse ;  /* 0x0000004bff35723e */ /* 0x080fe200020004ff */
[----:B-1----:R-:W-:Y:S01]  /*7400*/  LDTM.16dp32bit_t0_t15.x32 R4, tmem[UR4] ;  /* 0x00000004000479ee */ /* 0x002fe20008a80000 */
[----:B------:R-:W3:Y:S01]  /*7410*/  LDTM.16dp32bit_t16_t31.x32 R4, tmem[UR4+0x20] ;  /* 0x00002004000479ee */ /* 0x000ee20008aa0000 */
[----:B------:R-:W-:Y:S01]  /*7420*/  ISETP.NE.AND P6, PT, R96, RZ, PT ;  /* 0x000000ff6000720c */ /* 0x000fe20003fc5270 */
[----:B------:R-:W-:Y:S01]  /*7430*/  HADD2.F32 R48, -RZ, R45.H1_H1 ;  /* 0x3000002dff307230 */ /* 0x000fe20000004100 */
[----:B------:R-:W-:Y:S01]  /*7440*/  IADD3 R109, PT, PT, R71, UR44, RZ ;  /* 0x0000002c476d7c10 */ /* 0x000fe2000fffe0ff */
[----:B------:R-:W-:Y:S01]  /*7450*/  HADD2.F32 R52, -RZ, R49.H1_H1 ;  /* 0x30000031ff347230 */ /* 0x000fe20000004100 */
[----:B------:R-:W-:Y:S01]  /*7460*/  SHF.L.U32 R108, R88, 0x4, RZ ;  /* 0x00000004586c7819 */ /* 0x000fe200000006ff */
[----:B------:R-:W-:Y:S01]  /*7470*/  HADD2.F32 R56, -RZ, R53.H1_H1 ;  /* 0x30000035ff387230 */ /* 0x000fe20000004100 */
[----:B------:R-:W-:Y:S01]  /*7480*/  F2FP.F16.E5M2.UNPACK_B R55, R75.H1 ;  /* 0x0000004bff37723e */ /* 0x000fe200030004ff */
[--C-:B------:R-:W-:Y:S01]  /*7490*/  HADD2.F32 R45, -RZ, R47.reuse.H0_H0 ;  /* 0x2000002fff2d7230 */ /* 0x100fe20000004100 */
[----:B------:R-:W-:Y:S01]  /*74a0*/  IADD3 R101, PT, PT, R109, R108, RZ ;  /* 0x0000006c6d657210 */ /* 0x000fe20007ffe0ff */
[----:B------:R-:W-:Y:S01]  /*74b0*/  HADD2.F32 R50, -RZ, R47.H1_H1 ;  /* 0x3000002fff327230 */ /* 0x000fe20000004100 */
[-C--:B------:R-:W-:Y:S01]  /*74c0*/  F2FP.F16.E5M2.UNPACK_B R57, R76.reuse ;  /* 0x0000004cff39723e */ /* 0x080fe200020004ff */
[----:B------:R-:W-:Y:S01]  /*74d0*/  HADD2.F32 R47, -RZ, R49.H0_H0 ;  /* 0x20000031ff2f7230 */ /* 0x000fe20000004100 */
[----:B------:R-:W-:Y:S01]  /*74e0*/  F2FP.F16.E5M2.UNPACK_B R59, R76.H1 ;  /* 0x0000004cff3b723e */ /* 0x000fe200030004ff */
[----:B------:R-:W-:Y:S01]  /*74f0*/  HADD2.F32 R49, -RZ, R51.H0_H0 ;  /* 0x20000033ff317230 */ /* 0x000fe20000004100 */
[-C--:B------:R-:W-:Y:S01]  /*7500*/  F2FP.F16.E5M2.UNPACK_B R61, R77.reuse ;  /* 0x0000004dff3d723e */ /* 0x080fe200020004ff */
[----:B------:R-:W-:Y:S01]  /*7510*/  HADD2.F32 R60, -RZ, R57.H1_H1 ;  /* 0x30000039ff3c7230 */ /* 0x000fe20000004100 */
[----:B------:R-:W-:Y:S01]  /*7520*/  F2FP.F16.E5M2.UNPACK_B R63, R77.H1 ;  /* 0x0000004dff3f723e */ /* 0x000fe200030004ff */
[----:B------:R-:W-:Y:S01]  /*7530*/  HADD2.F32 R54, -RZ, R51.H1_H1 ;  /* 0x30000033ff367230 */ /* 0x000fe20000004100 */
[-C--:B------:R-:W-:Y:S01]  /*7540*/  F2FP.F16.E5M2.UNPACK_B R65, R78.reuse ;  /* 0x0000004eff41723e */ /* 0x080fe200020004ff */
[----:B------:R-:W-:Y:S01]  /*7550*/  HADD2.F32 R51, -RZ, R53.H0_H0 ;  /* 0x20000035ff337230 */ /* 0x000fe20000004100 */
[----:B------:R-:W-:Y:S01]  /*7560*/  F2FP.F16.E5M2.UNPACK_B R67, R78.H1 ;  /* 0x0000004eff43723e */ /* 0x000fe200030004ff */
[----:B------:R-:W-:Y:S01]  /*7570*/  HADD2.F32 R64, -RZ, R61.H1_H1 ;  /* 0x3000003dff407230 */ /* 0x000fe20000004100 */
[----:B------:R-:W-:Y:S01]  /*7580*/  ISETP.NE.AND P0, PT, R95, RZ, PT ;  /* 0x000000ff5f00720c */ /* 0x000fe20003f05270 */
[C---:B---3--:R-:W-:Y:S01]  /*7590*/  FMUL R0, R38.reuse, R4 ;  /* 0x0000000426007220 */ /* 0x048fe20000400000 */
[C---:B------:R-:W-:Y:S01]  /*75a0*/  FMUL R2, R38.reuse, R5 ;  /* 0x0000000526027220 */ /* 0x040fe20000400000 */
[C---:B------:R-:W-:Y:S01]  /*75b0*/  FMUL R4, R38.reuse, R8 ;  /* 0x0000000826047220 */ /* 0x040fe20000400000 */
[C---:B------:R-:W-:Y:S01]  /*75c0*/  FMUL R5, R38.reuse, R9 ;  /* 0x0000000926057220 */ /* 0x040fe20000400000 */
[C---:B------:R-:W-:Y:S01]  /*75d0*/  FFMA R0, R41.reuse, R40, R0 ;  /* 0x0000002829007223 */ /* 0x040fe20000000000 */
[C---:B------:R-:W-:Y:S01]  /*75e0*/  FFMA R2, R41.reuse, R42, R2 ;  /* 0x0000002a29027223 */ /* 0x040fe20000000002 */
[C---:B------:R-:W-:Y:S01]  /*75f0*/  FMUL R8, R38.reuse, R12 ;  /* 0x0000000c26087220 */ /* 0x040fe20000400000 */
[C---:B------:R-:W-:Y:S01]  /*7600*/  FMUL R9, R38.reuse, R13 ;  /* 0x0000000d26097220 */ /* 0x040fe20000400000 */
[C---:B------:R-:W-:Y:S01]  /*7610*/  FMUL R12, R38.reuse, R16 ;  /* 0x00000010260c7220 */ /* 0x040fe20000400000 */
[C---:B------:R-:W-:Y:S01]  /*7620*/  FMUL R13, R38.reuse, R17 ;  /* 0x00000011260d7220 */ /* 0x040fe20000400000 */
[C---:B------:R-:W-:Y:S01]  /*7630*/  FMUL R16, R38.reuse, R20 ;  /* 0x0000001426107220 */ /* 0x040fe20000400000 */
[C---:B------:R-:W-:Y:S01]  /*7640*/  FMUL R17, R38.reuse, R21 ;  /* 0x0000001526117220 */ /* 0x040fe20000400000 */
[C---:B------:R-:W-:Y:S01]  /*7650*/  FMUL R20, R38.reuse, R24 ;  /* 0x0000001826147220 */ /* 0x040fe20000400000 */
[C---:B------:R-:W-:Y:S01]  /*7660*/  FMUL R21, R38.reuse, R25 ;  /* 0x0000001926157220 */ /* 0x040fe20000400000 */
[----:B------:R-:W-:Y:S02]  /*7670*/  HADD2.F32 R68, -RZ, R65.H1_H1 ;  /* 0x30000041ff447230 */ /* 0x000fe40000004100 */
[C---:B------:R-:W-:Y:S01]  /*7680*/  FMUL R24, R38.reuse, R28 ;  /* 0x0000001c26187220 */ /* 0x040fe20000400000 */
[C---:B------:R-:W-:Y:S01]  /*7690*/  FMUL R25, R38.reuse, R29 ;  /* 0x0000001d26197220 */ /* 0x040fe20000400000 */
[C---:B------:R-:W-:Y:S01]  /*76a0*/  FMUL R28, R38.reuse, R32 ;  /* 0x00000020261c7220 */ /* 0x040fe20000400000 */
[C---:B------:R-:W-:Y:S01]  /*76b0*/  FMUL R29, R38.reuse, R33 ;  /* 0x00000021261d7220 */ /* 0x040fe20000400000 */
[C---:B--2---:R-:W-:Y:S01]  /*76c0*/  FMUL R3, R38.reuse, R6 ;  /* 0x0000000626037220 */ /* 0x044fe20000400000 */
[C---:B------:R-:W-:Y:S01]  /*76d0*/  FMUL R7, R38.reuse, R7 ;  /* 0x0000000726077220 */ /* 0x040fe20000400000 */
[C---:B------:R-:W-:Y:S01]  /*76e0*/  FMUL R6, R38.reuse, R10 ;  /* 0x0000000a26067220 */ /* 0x040fe20000400000 */
[C---:B------:R-:W-:Y:S01]  /*76f0*/  FMUL R11, R38.reuse, R11 ;  /* 0x0000000b260b7220 */ /* 0x040fe20000400000 */
[C---:B------:R-:W-:Y:S01]  /*7700*/  FFMA R3, R41.reuse, R44, R3 ;  /* 0x0000002c29037223 */ /* 0x040fe20000000003 */
[C---:B------:R-:W-:Y:S01]  /*7710*/  FFMA R7, R41.reuse, R46, R7 ;  /* 0x0000002e29077223 */ /* 0x040fe20000000007 */
[C---:B------:R-:W-:Y:S01]  /*7720*/  FFMA R4, R41.reuse, R43, R4 ;  /* 0x0000002b29047223 */ /* 0x040fe20000000004 */
[----:B------:R-:W-:Y:S01]  /*7730*/  F2FP.F16.E5M2.UNPACK_B R40, R79 ;  /* 0x0000004fff28723e */ /* 0x000fe200020004ff */
[C---:B------:R-:W-:Y:S01]  /*7740*/  FFMA R5, R41.reuse, R48, R5 ;  /* 0x0000003029057223 */ /* 0x040fe20000000005 */
[C---:B------:R-:W-:Y:S01]  /*7750*/  FFMA R6, R41.reuse, R45, R6 ;  /* 0x0000002d29067223 */ /* 0x040fe20000000006 */
[----:B------:R-:W-:Y:S01]  /*7760*/  F2FP.F16.E5M2.UNPACK_B R42, R79.H1 ;  /* 0x0000004fff2a723e */ /* 0x000fe200030004ff */
[C---:B------:R-:W-:Y:S01]  /*7770*/  FFMA R11, R41.reuse, R50, R11 ;  /* 0x00000032290b7223 */ /* 0x040fe2000000000b */
[----:B------:R-:W-:Y:S01]  /*7780*/  FFMA R8, R41, R47, R8 ;  /* 0x0000002f29087223 */ /* 0x000fe20000000008 */
[----:B------:R-:W-:Y:S01]  /*7790*/  F2FP.SATFINITE.E5M2.F32.PACK_AB_MERGE_C R97, R7, R3, RZ ;  /* 0x000000030761723e */ /* 0x000fe200048060ff */
[C---:B------:R-:W-:Y:S01]  /*77a0*/  FFMA R9, R41.reuse, R52, R9 ;  /* 0x0000003429097223 */ /* 0x040fe20000000009 */
[----:B------:R-:W-:Y:S01]  /*77b0*/  FMUL R10, R38, R14 ;  /* 0x0000000e260a7220 */ /* 0x000fe20000400000 */
[----:B------:R-:W-:Y:S01]  /*77c0*/  LEA R109, R90, UR44, 0x3 ;  /* 0x0000002c5a6d7c11 */ /* 0x000fe2000f8e18ff */
[----:B------:R-:W-:Y:S01]  /*77d0*/  FMUL R15, R38, R15 ;  /* 0x0000000f260f7220 */ /* 0x000fe20000400000 */
[--C-:B------:R-:W-:Y:S01]  /*77e0*/  HADD2.F32 R53, -RZ, R55.reuse.H0_H0 ;  /* 0x20000037ff357230 */ /* 0x100fe20000004100 */
[----:B------:R-:W-:Y:S01]  /*77f0*/  F2FP.SATFINITE.E5M2.F32.PACK_AB_MERGE_C R96, R2, R0, R97 ;  /* 0x000000000260723e */ /* 0x000fe20004806061 */
[----:B------:R-:W-:Y:S01]  /*7800*/  FFMA R10, R41, R49, R10 ;  /* 0x00000031290a7223 */ /* 0x000fe2000000000a */
[----:B------:R-:W-:Y:S01]  /*7810*/  F2FP.SATFINITE.E5M2.F32.PACK_AB_MERGE_C R97, R11, R6, RZ ;  /* 0x000000060b61723e */ /* 0x000fe200048060ff */
[C---:B------:R-:W-:Y:S01]  /*7820*/  FFMA R15, R41.reuse, R54, R15 ;  /* 0x00000036290f7223 */ /* 0x040fe2000000000f */
[C---:B------:R-:W-:Y:S01]  /*7830*/  FFMA R12, R41.reuse, R51, R12 ;  /* 0x00000033290c7223 */ /* 0x040fe2000000000c */
[----:B------:R-:W-:Y:S01]  /*7840*/  FFMA R13, R41, R56, R13 ;  /* 0x00000038290d7223 */ /* 0x000fe2000000000d */
[----:B------:R-:W-:Y:S01]  /*7850*/  F2FP.SATFINITE.E5M2.F32.PACK_AB_MERGE_C R97, R5, R4, R97 ;  /* 0x000000040561723e */ /* 0x000fe20004806061 */
[----:B------:R-:W-:Y:S01]  /*7860*/  HADD2.F32 R58, -RZ, R55.H1_H1 ;  /* 0x30000037ff3a7230 */ /* 0x000fe20000004100 */
[----:B------:R-:W-:Y:S01]  /*7870*/  F2FP.SATFINITE.E5M2.F32.PACK_AB_MERGE_C R98, R15, R10, RZ ;  /* 0x0000000a0f62723e */ /* 0x000fe200048060ff */
[----:B------:R-:W-:Y:S02]  /*7880*/  HADD2.F32 R55, -RZ, R57.H0_H0 ;  /* 0x20000039ff377230 */ /* 0x000fe40000004100 */
[C---:B------:R-:W-:Y:S01]  /*7890*/  FMUL R14, R38.reuse, R18 ;  /* 0x00000012260e7220 */ /* 0x040fe20000400000 */
[C---:B------:R-:W-:Y:S01]  /*78a0*/  FMUL R19, R38.reuse, R19 ;  /* 0x0000001326137220 */ /* 0x040fe20000400000 */
[--C-:B------:R-:W-:Y:S02]  /*78b0*/  HADD2.F32 R57, -RZ, R59.reuse.H0_H0 ;  /* 0x2000003bff397230 */ /* 0x100fe40000004100 */
[C---:B------:R-:W-:Y:S01]  /*78c0*/  FMUL R18, R38.reuse, R22 ;  /* 0x0000001626127220 */ /* 0x040fe20000400000 */
[C---:B------:R-:W-:Y:S01]  /*78d0*/  FFMA R14, R41.reuse, R53, R14 ;  /* 0x00000035290e7223 */ /* 0x040fe2000000000e */
[----:B------:R-:W-:Y:S02]  /*78e0*/  HADD2.F32 R62, -RZ, R59.H1_H1 ;  /* 0x3000003bff3e7230 */ /* 0x000fe40000004100 */
[C---:B------:R-:W-:Y:S01]  /*78f0*/  FFMA R19, R41.reuse, R58, R19 ;  /* 0x0000003a29137223 */ /* 0x040fe20000000013 */
[----:B------:R-:W-:Y:S02]  /*7900*/  HADD2.F32 R59, -RZ, R61.H0_H0 ;  /* 0x2000003dff3b7230 */ /* 0x000fe40000004100 */
[C---:B------:R-:W-:Y:S01]  /*7910*/  FMUL R23, R38.reuse, R23 ;  /* 0x0000001726177220 */ /* 0x040fe20000400000 */
[C---:B------:R-:W-:Y:S01]  /*7920*/  FFMA R16, R41.reuse, R55, R16 ;  /* 0x0000003729107223 */ /* 0x040fe20000000010 */
[C---:B------:R-:W-:Y:S01]  /*7930*/  FFMA R17, R41.reuse, R60, R17 ;  /* 0x0000003c29117223 */ /* 0x040fe20000000011 */
[--C-:B------:R-:W-:Y:S02]  /*7940*/  HADD2.F32 R61, -RZ, R63.reuse.H0_H0 ;  /* 0x2000003fff3d7230 */ /* 0x100fe40000004100 */
[C---:B------:R-:W-:Y:S01]  /*7950*/  FFMA R18, R41.reuse, R57, R18 ;  /* 0x0000003929127223 */ /* 0x040fe20000000012 */
[----:B------:R-:W-:Y:S02]  /*7960*/  HADD2.F32 R66, -RZ, R63.H1_H1 ;  /* 0x3000003fff427230 */ /* 0x000fe40000004100 */
[C---:B------:R-:W-:Y:S01]  /*7970*/  FMUL R22, R38.reuse, R26 ;  /* 0x0000001a26167220 */ /* 0x040fe20000400000 */
[----:B------:R-:W-:Y:S02]  /*7980*/  HADD2.F32 R63, -RZ, R65.H0_H0 ;  /* 0x20000041ff3f7230 */ /* 0x000fe40000004100 */
[C---:B------:R-:W-:Y:S01]  /*7990*/  FFMA R23, R41.reuse, R62, R23 ;  /* 0x0000003e29177223 */ /* 0x040fe20000000017 */
[C---:B------:R-:W-:Y:S01]  /*79a0*/  FMUL R27, R38.reuse, R27 ;  /* 0x0000001b261b7220 */ /* 0x040fe20000400000 */
[C---:B------:R-:W-:Y:S01]  /*79b0*/  FFMA R20, R41.reuse, R59, R20 ;  /* 0x0000003b29147223 */ /* 0x040fe20000000014 */
[C---:B------:R-:W-:Y:S01]  /*79c0*/  FFMA R21, R41.reuse, R64, R21 ;  /* 0x0000004029157223 */ /* 0x040fe20000000015 */
[--C-:B------:R-:W-:Y:S02]  /*79d0*/  HADD2.F32 R65, -RZ, R67.reuse.H0_H0 ;  /* 0x20000043ff417230 */ /* 0x100fe40000004100 */
[C---:B------:R-:W-:Y:S01]  /*79e0*/  FFMA R22, R41.reuse, R61, R22 ;  /* 0x0000003d29167223 */ /* 0x040fe20000000016 */
[----:B------:R-:W-:Y:S02]  /*79f0*/  HADD2.F32 R70, -RZ, R67.H1_H1 ;  /* 0x30000043ff467230 */ /* 0x000fe40000004100 */
[C---:B------:R-:W-:Y:S01]  /*7a00*/  FMUL R26, R38.reuse, R30 ;  /* 0x0000001e261a7220 */ /* 0x040fe20000400000 */
[--C-:B------:R-:W-:Y:S02]  /*7a10*/  HADD2.F32 R67, -RZ, R40.reuse.H0_H0 ;  /* 0x20000028ff437230 */ /* 0x100fe40000004100 */
[C---:B------:R-:W-:Y:S01]  /*7a20*/  FFMA R27, R41.reuse, R66, R27 ;  /* 0x00000042291b7223 */ /* 0x040fe2000000001b */
[C---:B------:R-:W-:Y:S01]  /*7a30*/  FMUL R31, R38.reuse, R31 ;  /* 0x0000001f261f7220 */ /* 0x040fe20000400000 */
[C---:B------:R-:W-:Y:S01]  /*7a40*/  FFMA R24, R41.reuse, R63, R24 ;  /* 0x0000003f29187223 */ /* 0x040fe20000000018 */
[----:B------:R-:W-:Y:S02]  /*7a50*/  HADD2.F32 R40, -RZ, R40.H1_H1 ;  /* 0x30000028ff287230 */ /* 0x000fe40000004100 */
[C---:B------:R-:W-:Y:S01]  /*7a60*/  FFMA R25, R41.reuse, R68, R25 ;  /* 0x0000004429197223 */ /* 0x040fe20000000019 */
[--C-:B------:R-:W-:Y:S02]  /*7a70*/  HADD2.F32 R69, -RZ, R42.reuse.H0_H0 ;  /* 0x2000002aff457230 */ /* 0x100fe40000004100 */
[C---:B------:R-:W-:Y:S01]  /*7a80*/  FFMA R26, R41.reuse, R65, R26 ;  /* 0x00000041291a7223 */ /* 0x040fe2000000001a */
[----:B------:R-:W-:Y:S02]  /*7a90*/  HADD2.F32 R42, -RZ, R42.H1_H1 ;  /* 0x3000002aff2a7230 */ /* 0x000fe40000004100 */
[C---:B------:R-:W-:Y:S01]  /*7aa0*/  FMUL R30, R38.reuse, R34 ;  /* 0x00000022261e7220 */ /* 0x040fe20000400000 */
[----:B------:R-:W-:Y:S01]  /*7ab0*/  FFMA R31, R41, R70, R31 ;  /* 0x00000046291f7223 */ /* 0x000fe2000000001f */
[----:B------:R-:W-:Y:S01]  /*7ac0*/  FMUL R35, R38, R35 ;  /* 0x0000002326237220 */ /* 0x000fe20000400000 */
[----:B------:R-:W-:Y:S01]  /*7ad0*/  F2FP.SATFINITE.E5M2.F32.PACK_AB_MERGE_C R99, R19, R14, RZ ;  /* 0x0000000e1363723e */ /* 0x000fe200048060ff */
[C---:B------:R-:W-:Y:S01]  /*7ae0*/  FFMA R28, R41.reuse, R67, R28 ;  /* 0x00000043291c7223 */ /* 0x040fe2000000001c */
[C---:B------:R-:W-:Y:S01]  /*7af0*/  FFMA R29, R41.reuse, R40, R29 ;  /* 0x00000028291d7223 */ /* 0x040fe2000000001d */
[C---:B------:R-:W-:Y:S01]  /*7b00*/  FFMA R30, R41.reuse, R69, R30 ;  /* 0x00000045291e7223 */ /* 0x040fe2000000001e */
[----:B------:R-:W-:Y:S01]  /*7b10*/  FFMA R35, R41, R42, R35 ;  /* 0x0000002a29237223 */ /* 0x000fe20000000023 */
[----:B------:R-:W-:Y:S02]  /*7b20*/  F2FP.SATFINITE.E5M2.F32.PACK_AB_MERGE_C R98, R9, R8, R98 ;  /* 0x000000080962723e */ /* 0x000fe40004806062 */
[----:B------:R-:W-:Y:S02]  /*7b30*/  F2FP.SATFINITE.E5M2.F32.PACK_AB_MERGE_C R99, R13, R12, R99 ;  /* 0x0000000c0d63723e */ /* 0x000fe40004806063 */
[----:B------:R-:W-:Y:S02]  /*7b40*/  F2FP.SATFINITE.E5M2.F32.PACK_AB_MERGE_C R104, R23, R18, RZ ;  /* 0x000000121768723e */ /* 0x000fe400048060ff */
[----:B------:R-:W-:Y:S01]  /*7b50*/  F2FP.SATFINITE.E5M2.F32.PACK_AB_MERGE_C R105, R27, R22, RZ ;  /* 0x000000161b69723e */ /* 0x000fe200048060ff */
[----:B------:R1:W-:Y:S01]  /*7b60*/  STS.128 [R71+UR44+0x2400], R96 ;  /* 0x0024006047007988 */ /* 0x0003e20008000c2c */
[----:B------:R-:W-:Y:S02]  /*7b70*/  F2FP.SATFINITE.E5M2.F32.PACK_AB_MERGE_C R110, R31, R26, RZ ;  /* 0x0000001a1f6e723e */ /* 0x000fe400048060ff */
[----:B------:R-:W-:Y:S02]  /*7b80*/  F2FP.SATFINITE.E5M2.F32.PACK_AB_MERGE_C R111, R35, R30, RZ ;  /* 0x0000001e236f723e */ /* 0x000fe400048060ff */
[----:B------:R-:W-:Y:S02]  /*7b90*/  F2FP.SATFINITE.E5M2.F32.PACK_AB_MERGE_C R104, R17, R16, R104 ;  /* 0x000000101168723e */ /* 0x000fe40004806068 */
[----:B------:R-:W-:Y:S02]  /*7ba0*/  F2FP.SATFINITE.E5M2.F32.PACK_AB_MERGE_C R105, R21, R20, R105 ;  /* 0x000000141569723e */ /* 0x000fe40004806069 */
[----:B------:R-:W-:Y:S02]  /*7bb0*/  F2FP.SATFINITE.E5M2.F32.PACK_AB_MERGE_C R106, R25, R24, R110 ;  /* 0x00000018196a723e */ /* 0x000fe4000480606e */
[----:B------:R-:W-:Y:S02]  /*7bc0*/  F2FP.SATFINITE.E5M2.F32.PACK_AB_MERGE_C R107, R29, R28, R111 ;  /* 0x0000001c1d6b723e */ /* 0x000fe4000480606f */
[----:B------:R-:W-:Y:S03]  /*7bd0*/  @P6 SHF.L.U32 R110, R89, 0x1f, RZ ;  /* 0x0000001f596e6819 */ /* 0x000fe600000006ff */
[----:B------:R1:W-:Y:S01]  /*7be0*/  STS.128 [R101+0x2410], R104 ;  /* 0x0024106865007388 */ /* 0x0003e20000000c00 */
[----:B------:R-:W-:Y:S01]  /*7bf0*/  @!PT LDS RZ, [RZ] ;  /* 0x00000000fffff984 */ /* 0x000fe20000000800 */
[----:B------:R-:W-:Y:S01]  /*7c00*/  @!PT LDS RZ, [RZ] ;  /* 0x00000000fffff984 */ /* 0x000fe20000000800 */
[----:B------:R-:W-:Y:S01]  /*7c10*/  @!PT LDS RZ, [RZ] ;  /* 0x00000000fffff984 */ /* 0x000fe20000000800 */
[----:B------:R-:W-:Y:S01]  /*7c20*/  @!PT LDS RZ, [RZ] ;  /* 0x00000000fffff984 */ /* 0x000fe20000000800 */
[----:B------:R2:W-:Y:S07]  /*7c30*/  MEMBAR.ALL.CTA ;  /* 0x0000000000007992 */ /* 0x0005ee0000008000 */
[----:B--2---:R-:W2:Y:S02]  /*7c40*/  FENCE.VIEW.ASYNC.S ;  /* 0x00000000000073c6 */ /* 0x004ea40000000000 */
[----:B--2---:R-:W-:Y:S06]  /*7c50*/  BAR.SYNC.DEFER_BLOCKING 0x1, 0x80 ;  /* 0x0042000000007b1d */ /* 0x004fec0000010000 */
[----:B------:R-:W-:Y:S05]  /*7c60*/  @P0 BRA `(.L_x_133) ;  /* 0x0000000000280947 */ /* 0x000fea0003800000 */
[----:B------:R-:W2:Y:S01]  /*7c70*/  LDCU.64 UR6, c[0x0][0x348] ;  /* 0x00006900ff0677ac */ /* 0x000ea20008000a00 */
[----:B------:R-:W-:Y:S01]  /*7c80*/  UIADD3 UR4, UPT, UPT, UR44, 0x2400, URZ ;  /* 0x000024002c047890 */ /* 0x000fe2000fffe0ff */
[----:B------:R-:W-:Y:S05]  /*7c90*/  UMOV UR51, UR36 ;  /* 0x0000002400337c82 */ /* 0x000fea0008000000 */
[----:B------:R-:W-:Y:S04]  /*7ca0*/  MOV R94, UR4 ;  /* 0x00000004005e7c02 */ /* 0x000fe80008000f00 */
[----:B------:R-:W-:Y:S01]  /*7cb0*/  R2UR UR48, R94 ;  /* 0x000000005e3072ca */ /* 0x000fe200000e0000 */
[----:B--2---:R-:W-:Y:S04]  /*7cc0*/  UIADD3 UR4, UP0, UPT, UR6, 0x680, URZ ;  /* 0x0000068006047890 */ /* 0x004fe8000ff1e0ff */
[----:B------:R-:W-:Y:S09]  /*7cd0*/  UIADD3.X UR5, UPT, UPT, URZ, UR7, URZ, UP0, !UPT ;  /* 0x00000007ff057290 */ /* 0x000ff200087fe4ff */
[----:B------:R2:W-:Y:S01]  /*7ce0*/  UTMASTG.3D [UR48], [UR4] ;  /* 0x00000030040073b5 */ /* 0x0005e20008010000 */
[----:B------:R0:W-:Y:S01]  /*7cf0*/  UTMACMDFLUSH ;  /* 0x00000000000079b7 */ /* 0x0001e20000000000 */
[----:B--2---:R-:W-:Y:S04]  /*7d00*/  DEPBAR.LE SB0, 0x1 ;  /* 0x000080400000791a */ /* 0x004fe80000000000 */
.L_x_133:
[----:B------:R-:W-:Y:S05]  /*7d10*/  BSYNC.RECONVERGENT B0 ;  /* 0x0000000000007941 */ /* 0x000fea0003800200 */
.L_x_132:
[----:B------:R-:W-:Y:S06]  /*7d20*/  BAR.SYNC.DEFER_BLOCKING 0x1, 0x80 ;  /* 0x0042000000007b1d */ /* 0x000fec0000010000 */
[----:B------:R-:W2:Y:S01]  /*7d30*/  @P6 SYNCS.PHASECHK.TRANS64.TRYWAIT P0, [R109+URZ+0x220], R110 ;  /* 0x0002206e6d0065a7 */ /* 0x000ea200080011ff */
[----:B------:R-:W-:Y:S01]  /*7d40*/  BSSY B1, `(.L_x_134) ;  /* 0x0000020000017945 */ /* 0x000fe20003800000 */
[----:B--2---:R-:W-:Y:S03]  /*7d50*/  @P6 SEL R102, RZ, 0x1, !P0 ;  /* 0x00000001ff666807 */ /* 0x004fe60004000000 */
[----:B------:R-:W-:Y:S05]  /*7d60*/  @!P6 BRA `(.L_x_135) ;  /* 0x000000000074e947 */ /* 0x000fea0003800000 */
[----:B------:R-:W-:Y:S01]  /*7d70*/  ISETP.NE.AND P1, PT, R103, RZ, PT ;  /* 0x000000ff6700720c */ /* 0x000fe20003f25270 */
[----:B------:R-:W2:Y:S01]  /*7d80*/  S2R R0, SR_CgaCtaId ;  /* 0x0000000000007919 */ /* 0x000ea20000008800 */
[----:B------:R-:W-:Y:S01]  /*7d90*/  ISETP.NE.AND P0, PT, R102, RZ, PT ;  /* 0x000000ff6600720c */ /* 0x000fe20003f05270 */
[----:B------:R-:W-:Y:S10]  /*7da0*/  BSSY B0, `(.L_x_136) ;  /* 0x0000008000007945 */ /* 0x000ff40003800000 */
[----:B------:R-:W-:Y:S05]  /*7db0*/  @P1 IMAD R2, R90, 0x1000, R71 ;  /* 0x000010005a021824 */ /* 0x000fea00078e0247 */
[----:B------:R-:W-:Y:S05]  /*7dc0*/  @P1 IADD3 R3, PT, PT, R2, UR44, RZ ;  /* 0x0000002c02031c10 */ /* 0x000fea000fffe0ff */
[----:B------:R-:W-:Y:S01]  /*7dd0*/  @P1 IMAD.IADD R3, R3, 0x1, R108 ;  /* 0x0000000103031824 */ /* 0x000fe200078e026c */
[----:B------:R-:W-:Y:S06]  /*7de0*/  @P0 BRA `(.L_x_137) ;  /* 0x00000000000c0947 */ /* 0x000fec0003800000 */
[----:B------:R-:W-:Y:S04]  /*7df0*/  SHF.L.U32 R4, R89, 0x1f, RZ ;  /* 0x0000001f59047819 */ /* 0x000fe800000006ff */
[----:B------:R-:W3:Y:S02]  /*7e00*/  SYNCS.PHASECHK.TRANS64.TRYWAIT P0, [R109+URZ+0x220], R4 ;  /* 0x000220046d0075a7 */ /* 0x000ee400080011ff */
[----:B---3--:R-:W-:Y:S05]  /*7e10*/  @!P0 BRA `(.L_x_138) ;  /* 0x0000002000808947 */ /* 0x008fea0003800000 */
.L_x_137:
[----:B------:R-:W-:Y:S05]  /*7e20*/  BSYNC B0 ;  /* 0x0000000000007941 */ /* 0x000fea0003800000 */
.L_x_136:
[----:B------:R-:W-:Y:S01]  /*7e30*/  ISETP.NE.AND P0, PT, R103, RZ, PT ;  /* 0x000000ff6700720c */ /* 0x000fe20003f05270 */
[----:B---3--:R-:W-:Y:S02]  /*7e40*/  VIADD R109, R109, 0x230 ;  /* 0x000002306d6d7836 */ /* 0x008fe40000000000 */
[----:B------:R-:W-:Y:S03]  /*7e50*/  VIADD R90, R90, 0x1 ;  /* 0x000000015a5a7836 */ /* 0x000fe60000000000 */
[----:B--2---:R-:W-:Y:S07]  /*7e60*/  PRMT R0, R0, 0x654, R109 ;  /* 0x0000065400007816 */ /* 0x004fee000000006d */
[----:B------:R2:W3:Y:S04]  /*7e70*/  @P0 LDS.128 R72, [R2+UR44+0x400] ;  /* 0x0004002c02480984 */ /* 0x0004e80008000c00 */
[----:B------:R2:W4:Y:S01]  /*7e80*/  @P0 LDS.128 R76, [R3+0x410] ;  /* 0x00041000034c0984 */ /* 0x0005220000000c00 */
        /* <DEDUP_REMOVED lines=10> */
[----:B--23--:R-:W-:Y:S02]  /*7f30*/  LOP3.LUT R89, R89, R0, RZ, 0x3c, !PT ;  /* 0x0000000059597212 */ /* 0x00cfe400078e3cff */
.L_x_135:
[----:B------:R-:W-:Y:S05]  /*7f40*/  BSYNC B1 ;  /* 0x0000000000017941 */ /* 0x000fea0003800000 */
.L_x_134:
[----:B------:R-:W-:Y:S05]  /*7f50*/  VIADD R0, R39, 0x40 ;  /* 0x0000004027007836 */ /* 0x000fea0000000000 */
[----:B------:R-:W-:Y:S04]  /*7f60*/  SHF.R.U32.HI R0, RZ, 0x15, R0 ;  /* 0x00000015ff007819 */ /* 0x000fe80000011600 */
[----:B------:R-:W-:Y:S11]  /*7f70*/  LOP3.LUT P0, RZ, R0, 0x3, R85, 0x48, !PT ;  /* 0x0000000300ff7812 */ /* 0x000ff60007804855 */
[----:B------:R-:W-:Y:S02]  /*7f80*/  @!UPT UIADD3 URZ, UPT, UPT, URZ, URZ, URZ ;  /* 0x000000fffffff290 */ /* 0x000fe4000fffe0ff */
[----:B------:R-:W-:Y:S05]  /*7f90*/  @!P0 BRA `(.L_x_139) ;  /* 0x0000000000408947 */ /* 0x000fea0003800000 */
[----:B------:R-:W2:Y:S01]  /*7fa0*/  LDCU.64 UR8, c[0x4][0x70] ;  /* 0x01000e00ff0877ac */ /* 0x000ea20008000a00 */
[----:B------:R-:W-:Y:S01]  /*7fb0*/  MOV R3, 0x0 ;  /* 0x0000000000037802 */ /* 0x000fe20000000f00 */
[----:B------:R-:W-:Y:S02]  /*7fc0*/  HFMA2 R12, -RZ, RZ, 0, 5.9604644775390625e-08 ;  /* 0x00000001ff0c7431 */ /* 0x000fe400000001ff */
[----:B------:R-:W-:Y:S02]  /*7fd0*/  IMAD.MOV.U32 R8, RZ, RZ, 0x192 ;  /* 0x00000192ff087424 */ /* 0x000fe400078e00ff */
[----:B------:R-:W-:Y:S01]  /*7fe0*/  IMAD.MOV.U32 R13, RZ, RZ, RZ ;  /* 0x000000ffff0d7224 */ /* 0x000fe200078e00ff */
[----:B------:R-:W3:Y:S01]  /*7ff0*/  LDCU.64 UR6, c[0x4][0x78] ;  /* 0x01000f00ff0677ac */ /* 0x000ee20008000a00 */
[----:B------:R-:W1:Y:S01]  /*8000*/  LDC.64 R2, c[0x4][R3] ;  /* 0x0100000003027b82 */ /* 0x000e620000000a00 */
[----:B------:R-:W5:Y:S01]  /*8010*/  LDCU.64 UR4, c[0x4][0x10] ;  /* 0x01000200ff0477ac */ /* 0x000f620008000a00 */
[----:B--2---:R-:W-:Y:S01]  /*8020*/  MOV R5, UR9 ;  /* 0x0000000900057c02 */ /* 0x004fe20008000f00 */
[----:B------:R-:W-:Y:S01]  /*8030*/  IMAD.U32 R4, RZ, RZ, UR8 ;  /* 0x00000008ff047e24 */ /* 0x000fe2000f8e00ff */
[----:B---3--:R-:W-:Y:S01]  /*8040*/  MOV R7, UR7 ;  /* 0x0000000700077c02 */ /* 0x008fe20008000f00 */
[----:B------:R-:W-:Y:S01]  /*8050*/  IMAD.U32 R6, RZ, RZ, UR6 ;  /* 0x00000006ff067e24 */ /* 0x000fe2000f8e00ff */
[----:B-----5:R-:W-:Y:S01]  /*8060*/  MOV R11, UR5 ;  /* 0x00000005000b7c02 */ /* 0x020fe20008000f00 */
[----:B------:R-:W-:Y:S02]  /*8070*/  IMAD.U32 R10, RZ, RZ, UR4 ;  /* 0x00000004ff0a7e24 */ /* 0x000fe4000f8e00ff */
[----:B------:R-:W-:Y:S07]  /*8080*/  LEPC R20, `(.L_x_139) ;  /* 0x000000001014794e */ /* 0x000fee0000000000 */
[----:B-1--4-:R-:W-:Y:S05]  /*8090*/  CALL.ABS.NOINC R2 ;  /* 0x0000000002007343 */ /* 0x012fea0003c00000 */
.L_x_139:
[----:B------:R-:W-:Y:S01]  /*80a0*/  ISETP.NE.AND P0, PT, R95, RZ, PT ;  /* 0x000000ff5f00720c */ /* 0x000fe20003f05270 */
[----:B------:R-:W-:Y:S05]  /*80b0*/  WARPSYNC.ALL ;  /* 0x0000000000007948 */ /* 0x000fea0003800000 */
[----:B------:R-:W-:Y:S01]  /*80c0*/  R2UR UR4, R39 ;  /* 0x00000000270472ca */ /* 0x000fe200000e0000 */
[----:B------:R-:W2:Y:S01]  /*80d0*/  S2UR UR6, SR_CgaCtaId ;  /* 0x00000000000679c3 */ /* 0x000ea20000008800 */
[-C--:B------:R-:W-:Y:S01]  /*80e0*/  F2FP.F16.E5M2.UNPACK_B R42, R72.reuse ;  /* 0x00000048ff2a723e */ /* 0x080fe200020004ff */
[----:B------:R-:W-:Y:S01]  /*80f0*/  BSSY.RECONVERGENT B0, `(.L_x_140) ;  /* 0x000009c000007945 */ /* 0x000fe20003800200 */
[----:B------:R-:W-:Y:S02]  /*8100*/  F2FP.F16.E5M2.UNPACK_B R72, R72.H1 ;  /* 0x00000048ff48723e */ /* 0x000fe400030004ff */
[-C--:B------:R-:W-:Y:S01]  /*8110*/  F2FP.F16.E5M2.UNPACK_B R46, R73.reuse ;  /* 0x00000049ff2e723e */ /* 0x080fe200020004ff */
[--C-:B------:R-:W-:Y:S01]  /*8120*/  HADD2.F32 R40, -RZ, R42.reuse.H0_H0 ;  /* 0x2000002aff287230 */ /* 0x100fe20000004100 */
[----:B------:R-:W-:Y:S01]  /*8130*/  F2FP.F16.E5M2.UNPACK_B R73, R73.H1 ;  /* 0x00000049ff49723e */ /* 0x000fe200030004ff */
[----:B------:R-:W-:Y:S01]  /*8140*/  HADD2.F32 R42, -RZ, R42.H1_H1 ;  /* 0x3000002aff2a7230 */ /* 0x000fe20000004100 */
[-C--:B------:R-:W-:Y:S01]  /*8150*/  F2FP.F16.E5M2.UNPACK_B R50, R74.reuse ;  /* 0x0000004aff32723e */ /* 0x080fe200020004ff */
[----:B------:R-:W-:Y:S01]  /*8160*/  HADD2.F32 R43, -RZ, R72.H0_H0 ;  /* 0x20000048ff2b7230 */ /* 0x000fe20000004100 */
[----:B------:R-:W-:Y:S01]  /*8170*/  F2FP.F16.E5M2.UNPACK_B R74, R74.H1 ;  /* 0x0000004aff4a723e */ /* 0x000fe200030004ff */
[----:B------:R-:W-:Y:S01]  /*8180*/  LDTM.16dp32bit_t0_t15.x32 R4, tmem[UR4+0x40] ;  /* 0x00004004000479ee */ /* 0x000fe20008a80000 */
[----:B------:R-:W3:Y:S01]  /*8190*/  LDTM.16dp32bit_t16_t31.x32 R4, tmem[UR4+0x60] ;  /* 0x00006004000479ee */ /* 0x000ee20008aa0000 */
[----:B------:R-:W-:Y:S01]  /*81a0*/  NOP ;  /* 0x0000000000007918 */ /* 0x000fe20000000000 */
[--C-:B------:R-:W-:Y:S01]  /*81b0*/  HADD2.F32 R45, -RZ, R46.reuse.H0_H0 ;  /* 0x2000002eff2d7230 */ /* 0x100fe20000004100 */
[----:B------:R-:W-:Y:S01]  /*81c0*/  R2UR UR5, R100 ;  /* 0x00000000640572ca */ /* 0x000fe200000e0000 */
[----:B------:R-:W-:Y:S01]  /*81d0*/  HADD2.F32 R46, -RZ, R46.H1_H1 ;  /* 0x3000002eff2e7230 */ /* 0x000fe20000004100 */
[----:B------:R-:W-:Y:S01]  /*81e0*/  F2FP.F16.E5M2.UNPACK_B R54, R75 ;  /* 0x0000004bff36723e */ /* 0x000fe200020004ff */
[--C-:B------:R-:W-:Y:S01]  /*81f0*/  HADD2.F32 R49, -RZ, R50.reuse.H0_H0 ;  /* 0x20000032ff317230 */ /* 0x100fe20000004100 */
[----:B----4-:R-:W-:Y:S01]  /*8200*/  F2FP.F16.E5M2.UNPACK_B R58, R76 ;  /* 0x0000004cff3a723e */ /* 0x010fe200020004ff */
[----:B------:R-:W-:Y:S01]  /*8210*/  HADD2.F32 R50, -RZ, R50.H1_H1 ;  /* 0x30000032ff327230 */ /* 0x000fe20000004100 */
[----:B------:R-:W-:Y:S01]  /*8220*/  F2FP.F16.E5M2.UNPACK_B R62, R77 ;  /* 0x0000004dff3e723e */ /* 0x000fe200020004ff */
[--C-:B------:R-:W-:Y:S01]  /*8230*/  HADD2.F32 R53, -RZ, R54.reuse.H0_H0 ;  /* 0x20000036ff357230 */ /* 0x100fe20000004100 */
[----:B------:R-:W-:Y:S01]  /*8240*/  F2FP.F16.E5M2.UNPACK_B R66, R78 ;  /* 0x0000004eff42723e */ /* 0x000fe200020004ff */
[----:B------:R-:W-:Y:S01]  /*8250*/  HADD2.F32 R54, -RZ, R54.H1_H1 ;  /* 0x30000036ff367230 */ /* 0x000fe20000004100 */
[----:B------:R-:W-:Y:S01]  /*8260*/  F2FP.F16.E5M2.UNPACK_B R69, R79 ;  /* 0x0000004fff45723e */ /* 0x000fe200020004ff */
[--C-:B------:R-:W-:Y:S01]  /*8270*/  HADD2.F32 R57, -RZ, R58.reuse.H0_H0 ;  /* 0x2000003aff397230 */ /* 0x100fe20000004100 */
[----:B------:R-:W-:Y:S01]  /*8280*/  F2FP.F16.E5M2.UNPACK_B R75, R75.H1 ;  /* 0x0000004bff4b723e */ /* 0x000fe200030004ff */
[----:B------:R-:W-:Y:S01]  /*8290*/  UIADD3 UR4, UPT, UPT, UR5, 0x290, URZ ;  /* 0x0000029005047890 */ /* 0x000fe2000fffe0ff */
[----:B------:R-:W-:Y:S01]  /*82a0*/  HADD2.F32 R59, -RZ, R58.H1_H1 ;  /* 0x3000003aff3b7230 */ /* 0x000fe20000004100 */
[----:B------:R-:W-:Y:S01]  /*82b0*/  F2FP.F16.E5M2.UNPACK_B R76, R76.H1 ;  /* 0x0000004cff4c723e */ /* 0x000fe200030004ff */
[--C-:B------:R-:W-:Y:S01]  /*82c0*/  HADD2.F32 R61, -RZ, R62.reuse.H0_H0 ;  /* 0x2000003eff3d7230 */ /* 0x100fe20000004100 */
[----:B------:R-:W-:Y:S01]  /*82d0*/  F2FP.F16.E5M2.UNPACK_B R77, R77.H1 ;  /* 0x0000004dff4d723e */ /* 0x000fe200030004ff */
[----:B------:R-:W-:Y:S01]  /*82e0*/  HADD2.F32 R62, -RZ, R62.H1_H1 ;  /* 0x3000003eff3e7230 */ /* 0x000fe20000004100 */
[----:B------:R-:W-:Y:S01]  /*82f0*/  F2FP.F16.E5M2.UNPACK_B R78, R78.H1 ;  /* 0x0000004eff4e723e */ /* 0x000fe200030004ff */
[--C-:B------:R-:W-:Y:S01]  /*8300*/  HADD2.F32 R65, -RZ, R66.reuse.H0_H0 ;  /* 0x20000042ff417230 */ /* 0x100fe20000004100 */
[----:B--2---:R-:W-:Y:S01]  /*8310*/  UPRMT UR4, UR6, 0x654, UR4 ;  /* 0x0000065406047896 */ /* 0x004fe20008000004 */
        /* <DEDUP_REMOVED lines=8> */
[----:B------:R-:W-:Y:S01]  /*83a0*/  SYNCS.ARRIVE.TRANS64.RED.A1T0 RZ, [UR4], RZ ;  /* 0x000000ffffff79a7 */ /* 0x000fe20008100404 */
        /* <DEDUP_REMOVED lines=15> */
[--C-:B------:R-:W-:Y:S02]  /*84a0*/  HADD2.F32 R47, -RZ, R73.reuse.H0_H0 ;  /* 0x20000049ff2f7230 */ /* 0x100fe40000004100 */
[C---:B------:R-:W-:Y:S01]  /*84b0*/  FMUL R10, R38.reuse, R10 ;  /* 0x0000000a260a7220 */ /* 0x040fe20000400000 */
[C---:B------:R-:W-:Y:S01]  /*84c0*/  FFMA R6, R41.reuse, R43, R6 ;  /* 0x0000002b29067223 */ /* 0x040fe20000000006 */
[----:B------:R-:W-:Y:S02]  /*84d0*/  HADD2.F32 R48, -RZ, R73.H1_H1 ;  /* 0x30000049ff307230 */ /* 0x000fe40000004100 */
[C---:B------:R-:W-:Y:S01]  /*84e0*/  FFMA R7, R41.reuse, R44, R7 ;  /* 0x0000002c29077223 */ /* 0x040fe20000000007 */
[C---:B------:R-:W-:Y:S01]  /*84f0*/  FFMA R8, R41.reuse, R45, R8 ;  /* 0x0000002d29087223 */ /* 0x040fe20000000008 */
[C---:B------:R-:W-:Y:S01]  /*8500*/  FFMA R9, R41.reuse, R46, R9 ;  /* 0x0000002e29097223 */ /* 0x040fe20000000009 */
[----:B------:R-:W-:Y:S01]  /*8510*/  FFMA R10, R41, R47, R10 ;  /* 0x0000002f290a7223 */ /* 0x000fe2000000000a */
[----:B------:R-:W-:Y:S01]  /*8520*/  HADD2.F32 R43, -RZ, R69.H0_H0 ;  /* 0x20000045ff2b7230 */ /* 0x000fe20000004100 */
[----:B-1----:R-:W-:Y:S01]  /*8530*/  F2FP.SATFINITE.E5M2.F32.PACK_AB_MERGE_C R96, R7, R6, RZ ;  /* 0x000000060760723e */ /* 0x002fe200048060ff */
[C---:B------:R-:W-:Y:S01]  /*8540*/  FMUL R11, R38.reuse, R11 ;  /* 0x0000000b260b7220 */ /* 0x040fe20000400000 */
[--C-:B------:R-:W-:Y:S02]  /*8550*/  HADD2.F32 R51, -RZ, R74.reuse.H0_H0 ;  /* 0x2000004aff337230 */ /* 0x100fe40000004100 */
[C---:B------:R-:W-:Y:S01]  /*8560*/  FMUL R14, R38.reuse, R14 ;  /* 0x0000000e260e7220 */ /* 0x040fe20000400000 */
[----:B------:R-:W-:Y:S01]  /*8570*/  HADD2.F32 R52, -RZ, R74.H1_H1 ;  /* 0x3000004aff347230 */ /* 0x000fe20000004100 */
[----:B------:R-:W-:Y:S01]  /*8580*/  F2FP.SATFINITE.E5M2.F32.PACK_AB_MERGE_C R96, R5, R4, R96 ;  /* 0x000000040560723e */ /* 0x000fe20004806060 */
[C---:B------:R-:W-:Y:S01]  /*8590*/  FFMA R11, R41.reuse, R48, R11 ;  /* 0x00000030290b7223 */ /* 0x040fe2000000000b */
[C---:B------:R-:W-:Y:S01]  /*85a0*/  FFMA R12, R41.reuse, R49, R12 ;  /* 0x00000031290c7223 */ /* 0x040fe2000000000c */
[C---:B------:R-:W-:Y:S01]  /*85b0*/  FFMA R13, R41.reuse, R50, R13 ;  /* 0x00000032290d7223 */ /* 0x040fe2000000000d */
[----:B------:R-:W-:Y:S01]  /*85c0*/  FFMA R14, R41, R51, R14 ;  /* 0x00000033290e7223 */ /* 0x000fe2000000000e */
[C---:B------:R-:W-:Y:S01]  /*85d0*/  FMUL R15, R38.reuse, R15 ;  /* 0x0000000f260f7220 */ /* 0x040fe20000400000 */
[----:B------:R-:W-:Y:S01]  /*85e0*/  F2FP.F16.E5M2.UNPACK_B R79, R79.H1 ;  /* 0x0000004fff4f723e */ /* 0x000fe200030004ff */
[--C-:B------:R-:W-:Y:S01]  /*85f0*/  HADD2.F32 R55, -RZ, R75.reuse.H0_H0 ;  /* 0x2000004bff377230 */ /* 0x100fe20000004100 */
[----:B------:R-:W-:Y:S01]  /*8600*/  F2FP.SATFINITE.E5M2.F32.PACK_AB_MERGE_C R97, R11, R10, RZ ;  /* 0x0000000a0b61723e */ /* 0x000fe200048060ff */
[C---:B------:R-:W-:Y:S01]  /*8610*/  FFMA R15, R41.reuse, R52, R15 ;  /* 0x00000034290f7223 */ /* 0x040fe2000000000f */
[C---:B------:R-:W-:Y:S01]  /*8620*/  FFMA R16, R41.reuse, R53, R16 ;  /* 0x0000003529107223 */ /* 0x040fe20000000010 */
[----:B------:R-:W-:Y:S01]  /*8630*/  FFMA R17, R41, R54, R17 ;  /* 0x0000003629117223 */ /* 0x000fe20000000011 */
[----:B------:R-:W-:Y:S01]  /*8640*/  F2FP.SATFINITE.E5M2.F32.PACK_AB_MERGE_C R97, R9, R8, R97 ;  /* 0x000000080961723e */ /* 0x000fe20004806061 */
[----:B------:R-:W-:Y:S01]  /*8650*/  HADD2.F32 R56, -RZ, R75.H1_H1 ;  /* 0x3000004bff387230 */ /* 0x000fe20000004100 */
[----:B------:R-:W-:Y:S01]  /*8660*/  F2FP.SATFINITE.E5M2.F32.PACK_AB_MERGE_C R98, R15, R14, RZ ;  /* 0x0000000e0f62723e */ /* 0x000fe200048060ff */
[C---:B------:R-:W-:Y:S01]  /*8670*/  FMUL R18, R38.reuse, R18 ;  /* 0x0000001226127220 */ /* 0x040fe20000400000 */
[C---:B------:R-:W-:Y:S01]  /*8680*/  FMUL R19, R38.reuse, R19 ;  /* 0x0000001326137220 */ /* 0x040fe20000400000 */
[--C-:B------:R-:W-:Y:S02]  /*8690*/  HADD2.F32 R58, -RZ, R76.reuse.H0_H0 ;  /* 0x2000004cff3a7230 */ /* 0x100fe40000004100 */
[C---:B------:R-:W-:Y:S01]  /*86a0*/  FMUL R3, R38.reuse, R22 ;  /* 0x0000001626037220 */ /* 0x040fe20000400000 */
[C---:B------:R-:W-:Y:S01]  /*86b0*/  FFMA R18, R41.reuse, R55, R18 ;  /* 0x0000003729127223 */ /* 0x040fe20000000012 */
[----:B------:R-:W-:Y:S02]  /*86c0*/  HADD2.F32 R60, -RZ, R76.H1_H1 ;  /* 0x3000004cff3c7230 */ /* 0x000fe40000004100 */
        /* <DEDUP_REMOVED lines=42> */
[----:B------:R-:W-:Y:S03]  /*8970*/  IADD3 R70, PT, PT, R36, 0x1, RZ ;  /* 0x0000000124467810 */ /* 0x000fe60007ffe0ff */
        /* <DEDUP_REMOVED lines=10> */
[----:B------:R-:W-:Y:S02]  /*8a20*/  UIADD3 UR9, UPT, UPT, UR49, 0x40, URZ ;  /* 0x0000004031097890 */ /* 0x000fe4000fffe0ff */
[----:B------:R-:W-:Y:S01]  /*8a30*/  UIADD3 UR8, UPT, UPT, UR44, 0x3400, URZ ;  /* 0x000034002c087890 */ /* 0x000fe2000fffe0ff */
[----:B------:R-:W-:Y:S01]  /*8a40*/  UMOV UR10, UR50 ;  /* 0x00000032000a7c82 */ /* 0x000fe20008000000 */
[----:B------:R-:W-:Y:S01]  /*8a50*/  UMOV UR11, UR36 ;  /* 0x00000024000b7c82 */ /* 0x000fe20008000000 */
[----:B--2---:R-:W-:Y:S04]  /*8a60*/  UIADD3 UR4, UP0, UPT, UR6, 0x680, URZ ;  /* 0x0000068006047890 */ /* 0x004fe8000ff1e0ff */
[----:B------:R-:W-:Y:S09]  /*8a70*/  UIADD3.X UR5, UPT, UPT, URZ, UR7, URZ, UP0, !UPT ;  /* 0x00000007ff057290 */ /* 0x000ff200087fe4ff */
[----:B------:R2:W-:Y:S01]  /*8a80*/  UTMASTG.3D [UR8], [UR4] ;  /* 0x00000008040073b5 */ /* 0x0005e20008010000 */
[----:B------:R0:W-:Y:S01]  /*8a90*/  UTMACMDFLUSH ;  /* 0x00000000000079b7 */ /* 0x0001e20000000000 */
[----:B--2---:R-:W-:Y:S04]  /*8aa0*/  DEPBAR.LE SB0, 0x1 ;  /* 0x000080400000791a */ /* 0x004fe80000000000 */
.L_x_141:
[----:B------:R-:W-:Y:S05]  /*8ab0*/  BSYNC.RECONVERGENT B0 ;  /* 0x0000000000007941 */ /* 0x000fea0003800200 */
.L_x_140:
[----:B------:R-:W-:Y:S01]  /*8ac0*/  BAR.SYNC.DEFER_BLOCKING 0x1, 0x80 ;  /* 0x0042000000007b1d */ /* 0x000fe20000010000 */
[----:B------:R-:W-:Y:S01]  /*8ad0*/  ISETP.NE.AND P0, PT, R87, 0x2, PT ;  /* 0x000000025700780c */ /* 0x000fe20003f05270 */
[----:B------:R-:W-:Y:S01]  /*8ae0*/  UISETP.NE.AND UP0, UPT, UR45, URZ, UPT ;  /* 0x000000ff2d00728c */ /* 0x000fe2000bf05270 */
[----:B------:R-:W-:Y:S01]  /*8af0*/  ISETP.NE.AND P1, PT, R70, 0x4, PT ;  /* 0x000000044600780c */ /* 0x000fe20003f25270 */
[----:B------:R-:W-:Y:S01]  /*8b00*/  UIADD3 UR20, UPT, UPT, UR37, UR59, URZ ;  /* 0x0000003b25147290 */ /* 0x000fe2000fffe0ff */
[----:B------:R-:W-:Y:S01]  /*8b10*/  SEL R0, RZ, 0x1, P0 ;  /* 0x00000001ff007807 */ /* 0x000fe20000000000 */
[----:B------:R-:W-:Y:S01]  /*8b20*/  UIADD3 UR16, UPT, UPT, UR38, UR62, URZ ;  /* 0x0000003e26107290 */ /* 0x000fe2000fffe0ff */
[----:B------:R-:W-:Y:S02]  /*8b30*/  SEL R3, RZ, 0x1, P1 ;  /* 0x00000001ff037807 */ /* 0x000fe40000800000 */
[----:B------:R-:W-:Y:S02]  /*8b40*/  LOP3.LUT R91, R91, R0, RZ, 0x3c, !PT ;  /* 0x000000005b5b7212 */ /* 0x000fe400078e3cff */
[----:B------:R-:W-:Y:S02]  /*8b50*/  LOP3.LUT R92, R92, R3, RZ, 0x3c, !PT ;  /* 0x000000035c5c7212 */ /* 0x000fe400078e3cff */
[----:B------:R-:W-:Y:S02]  /*8b60*/  SEL R87, R87, RZ, P0 ;  /* 0x000000ff57577207 */ /* 0x000fe40000000000 */
[----:B------:R-:W-:Y:S01]  /*8b70*/  SEL R36, R70, RZ, P1 ;  /* 0x000000ff46247207 */ /* 0x000fe20000800000 */
[----:B------:R-:W-:Y:S01]  /*8b80*/  UMOV UR36, UR58 ;  /* 0x0000003a00247c82 */ /* 0x000fe20008000000 */
[----:B------:R-:W-:Y:S05]  /*8b90*/  BRA.U UP0, `(.L_x_142) ;  /* 0xffffffd500987547 */ /* 0x000fea000b83ffff */
[----:B------:R-:W-:Y:S05]  /*8ba0*/  EXIT ;  /* 0x000000000000794d */ /* 0x000fea0003800000 */
.L_x_25:
[----:B--2---:R2:W3:Y:S02]  /*8bb0*/  SYNCS.PHASECHK.TRANS64.TRYWAIT P0, [R0+URZ+0x2c0], R3 ;  /* 0x0002c003000075a7 */ /* 0x0044e400080011ff */
[----:B---3--:R-:W-:Y:S05]  /*8bc0*/  @!P0 NANOSLEEP.SYNCS 0x989680 ;  /* 0x009896800000895d */ /* 0x008fea0003900000 */
[----:B------:R-:W3:Y:S02]  /*8bd0*/  @!P0 SYNCS.PHASECHK.TRANS64 P0, [R0+URZ+0x2c0], R3 ;  /* 0x0002c003000085a7 */ /* 0x000ee400080010ff */
[----:B---3--:R-:W-:Y:S05]  /*8be0*/  @!P0 BRA `(.L_x_25) ;  /* 0xfffffffc00f08947 */ /* 0x008fea000383ffff */
[----:B------:R-:W-:Y:S05]  /*8bf0*/  BRA `(.L_x_143) ;  /* 0xffffff9000187947 */ /* 0x000fea000383ffff */
.L_x_28:
[----:B--2---:R-:W-:-:S07]  /*8c00*/  MOV R0, UR33 ;  /* 0x0000002100007c02 */ /* 0x004fce0008000f00 */
.L_x_144:
[----:B--2---:R2:W3:Y:S02]  /*8c10*/  SYNCS.PHASECHK.TRANS64.TRYWAIT P0, [R0+URZ+0x110], R3 ;  /* 0x00011003000075a7 */ /* 0x0044e400080011ff */
[----:B---3--:R-:W-:Y:S05]  /*8c20*/  @!P0 NANOSLEEP.SYNCS 0x989680 ;  /* 0x009896800000895d */ /* 0x008fea0003900000 */
[----:B------:R-:W3:Y:S02]  /*8c30*/  @!P0 SYNCS.PHASECHK.TRANS64 P0, [R0+URZ+0x110], R3 ;  /* 0x00011003000085a7 */ /* 0x000ee400080010ff */
[----:B---3--:R-:W-:Y:S05]  /*8c40*/  @!P0 BRA `(.L_x_144) ;  /* 0xfffffffc00f08947 */ /* 0x008fea000383ffff */
[----:B------:R-:W-:Y:S05]  /*8c50*/  BRA `(.L_x_27) ;  /* 0xffffff9000587947 */ /* 0x000fea000383ffff */
.L_x_35:
[----:B-1----:R-:W-:-:S07]  /*8c60*/  MOV R0, UR17 ;  /* 0x0000001100007c02 */ /* 0x002fce0008000f00 */
.L_x_145:
[----:B-1----:R1:W2:Y:S02]  /*8c70*/  SYNCS.PHASECHK.TRANS64.TRYWAIT P0, [R0+URZ+0x110], R3 ;  /* 0x00011003000075a7 */ /* 0x0022a400080011ff */
[----:B--2---:R-:W-:Y:S05]  /*8c80*/  @!P0 NANOSLEEP.SYNCS 0x989680 ;  /* 0x009896800000895d */ /* 0x004fea0003900000 */
[----:B------:R-:W2:Y:S02]  /*8c90*/  @!P0 SYNCS.PHASECHK.TRANS64 P0, [R0+URZ+0x110], R3 ;  /* 0x00011003000085a7 */ /* 0x000ea400080010ff */
[----:B--2---:R-:W-:Y:S05]  /*8ca0*/  @!P0 BRA `(.L_x_145) ;  /* 0xfffffffc00f08947 */ /* 0x004fea000383ffff */
[----:B------:R-:W-:Y:S05]  /*8cb0*/  BRA `(.L_x_34) ;  /* 0xffffff9400147947 */ /* 0x000fea000383ffff */
.L_x_40:
[----:B-1----:R1:W2:Y:S02]  /*8cc0*/  SYNCS.PHASECHK.TRANS64.TRYWAIT P0, [R3+URZ+0x250], R0 ;  /* 0x00025000030075a7 */ /* 0x0022a400080011ff */
[----:B--2---:R-:W-:Y:S05]  /*8cd0*/  @!P0 NANOSLEEP.SYNCS 0x989680 ;  /* 0x009896800000895d */ /* 0x004fea0003900000 */
[----:B------:R-:W2:Y:S02]  /*8ce0*/  @!P0 SYNCS.PHASECHK.TRANS64 P0, [R3+URZ+0x250], R0 ;  /* 0x00025000030085a7 */ /* 0x000ea400080010ff */
[----:B--2---:R-:W-:Y:S05]  /*8cf0*/  @!P0 BRA `(.L_x_40) ;  /* 0xfffffffc00f08947 */ /* 0x004fea000383ffff */
[----:B------:R-:W-:Y:S05]  /*8d00*/  BRA `(.L_x_146) ;  /* 0xffffff9400b47947 */ /* 0x000fea000383ffff */
.L_x_44:
[----:B-1----:R-:W-:-:S07]  /*8d10*/  MOV R0, UR4 ;  /* 0x0000000400007c02 */ /* 0x002fce0008000f00 */
.L_x_147:
[----:B-1----:R1:W2:Y:S02]  /*8d20*/  SYNCS.PHASECHK.TRANS64.TRYWAIT P0, [R0+URZ], R3 ;  /* 0x00000003000075a7 */ /* 0x0022a400080011ff */
[----:B--2---:R-:W-:Y:S05]  /*8d30*/  @!P0 NANOSLEEP.SYNCS 0x989680 ;  /* 0x009896800000895d */ /* 0x004fea0003900000 */
[----:B------:R-:W2:Y:S02]  /*8d40*/  @!P0 SYNCS.PHASECHK.TRANS64 P0, [R0+URZ], R3 ;  /* 0x00000003000085a7 */ /* 0x000ea400080010ff */
[----:B--2---:R-:W-:Y:S05]  /*8d50*/  @!P0 BRA `(.L_x_147) ;  /* 0xfffffffc00f08947 */ /* 0x004fea000383ffff */
[----:B------:R-:W-:Y:S05]  /*8d60*/  BRA `(.L_x_148) ;  /* 0xffffff9c00587947 */ /* 0x000fea000383ffff */
.L_x_45:
[----:B------:R-:W-:-:S07]  /*8d70*/  MOV R0, UR5 ;  /* 0x0000000500007c02 */ /* 0x000fce0008000f00 */
.L_x_149:
[----:B-1----:R1:W2:Y:S02]  /*8d80*/  SYNCS.PHASECHK.TRANS64.TRYWAIT P0, [R0+URZ], R3 ;  /* 0x00000003000075a7 */ /* 0x0022a400080011ff */
[----:B--2---:R-:W-:Y:S05]  /*8d90*/  @!P0 NANOSLEEP.SYNCS 0x989680 ;  /* 0x009896800000895d */ /* 0x004fea0003900000 */
[----:B------:R-:W2:Y:S02]  /*8da0*/  @!P0 SYNCS.PHASECHK.TRANS64 P0, [R0+URZ], R3 ;  /* 0x00000003000085a7 */ /* 0x000ea400080010ff */
[----:B--2---:R-:W-:Y:S05]  /*8db0*/  @!P0 BRA `(.L_x_149) ;  /* 0xfffffffc00f08947 */ /* 0x004fea000383ffff */
[----:B------:R-:W-:Y:S05]  /*8dc0*/  BRA `(.L_x_150) ;  /* 0xffffff9c00647947 */ /* 0x000fea000383ffff */
.L_x_46:
[----:B------:R-:W-:-:S07]  /*8dd0*/  MOV R0, UR5 ;  /* 0x0000000500007c02 */ /* 0x000fce0008000f00 */
.L_x_151:
[----:B-1----:R1:W2:Y:S02]  /*8de0*/  SYNCS.PHASECHK.TRANS64.TRYWAIT P0, [R0+URZ], R3 ;  /* 0x00000003000075a7 */ /* 0x0022a400080011ff */
[----:B--2---:R-:W-:Y:S05]  /*8df0*/  @!P0 NANOSLEEP.SYNCS 0x989680 ;  /* 0x009896800000895d */ /* 0x004fea0003900000 */
[----:B------:R-:W2:Y:S02]  /*8e00*/  @!P0 SYNCS.PHASECHK.TRANS64 P0, [R0+URZ], R3 ;  /* 0x00000003000085a7 */ /* 0x000ea400080010ff */
[----:B--2---:R-:W-:Y:S05]  /*8e10*/  @!P0 BRA `(.L_x_151) ;  /* 0xfffffffc00f08947 */ /* 0x004fea000383ffff */
[----:B------:R-:W-:Y:S05]  /*8e20*/  BRA `(.L_x_152) ;  /* 0xffffff9c00707947 */ /* 0x000fea000383ffff */
.L_x_47:
[----:B------:R-:W-:-:S07]  /*8e30*/  MOV R0, UR5 ;  /* 0x0000000500007c02 */ /* 0x000fce0008000f00 */
.L_x_153:
[----:B-1----:R1:W2:Y:S02]  /*8e40*/  SYNCS.PHASECHK.TRANS64.TRYWAIT P0, [R0+URZ], R3 ;  /* 0x00000003000075a7 */ /* 0x0022a400080011ff */
[----:B--2---:R-:W-:Y:S05]  /*8e50*/  @!P0 NANOSLEEP.SYNCS 0x989680 ;  /* 0x009896800000895d */ /* 0x004fea0003900000 */
[----:B------:R-:W2:Y:S02]  /*8e60*/  @!P0 SYNCS.PHASECHK.TRANS64 P0, [R0+URZ], R3 ;  /* 0x00000003000085a7 */ /* 0x000ea400080010ff */
[----:B--2---:R-:W-:Y:S05]  /*8e70*/  @!P0 BRA `(.L_x_153) ;  /* 0xfffffffc00f08947 */ /* 0x004fea000383ffff */
[----:B------:R-:W-:Y:S05]  /*8e80*/  BRA `(.L_x_154) ;  /* 0xffffff9c007c7947 */ /* 0x000fea000383ffff */
.L_x_48:
[----:B------:R-:W-:-:S07]  /*8e90*/  MOV R0, UR5 ;  /* 0x0000000500007c02 */ /* 0x000fce0008000f00 */
.L_x_155:
[----:B-1----:R1:W2:Y:S02]  /*8ea0*/  SYNCS.PHASECHK.TRANS64.TRYWAIT P0, [R0+URZ], R3 ;  /* 0x00000003000075a7 */ /* 0x0022a400080011ff */
[----:B--2---:R-:W-:Y:S05]  /*8eb0*/  @!P0 NANOSLEEP.SYNCS 0x989680 ;  /* 0x009896800000895d */ /* 0x004fea0003900000 */
[----:B------:R-:W2:Y:S02]  /*8ec0*/  @!P0 SYNCS.PHASECHK.TRANS64 P0, [R0+URZ], R3 ;  /* 0x00000003000085a7 */ /* 0x000ea400080010ff */
[----:B--2---:R-:W-:Y:S05]  /*8ed0*/  @!P0 BRA `(.L_x_155) ;  /* 0xfffffffc00f08947 */ /* 0x004fea000383ffff */
[----:B------:R-:W-:Y:S05]  /*8ee0*/  BRA `(.L_x_156) ;  /* 0xffffff9c00887947 */ /* 0x000fea000383ffff */
.L_x_49:
[----:B------:R-:W-:-:S07]  /*8ef0*/  MOV R0, UR5 ;  /* 0x0000000500007c02 */ /* 0x000fce0008000f00 */
.L_x_157:
[----:B-1----:R1:W2:Y:S02]  /*8f00*/  SYNCS.PHASECHK.TRANS64.TRYWAIT P0, [R0+URZ], R3 ;  /* 0x00000003000075a7 */ /* 0x0022a400080011ff */
[----:B--2---:R-:W-:Y:S05]  /*8f10*/  @!P0 NANOSLEEP.SYNCS 0x989680 ;  /* 0x009896800000895d */ /* 0x004fea0003900000 */
[----:B------:R-:W2:Y:S02]  /*8f20*/  @!P0 SYNCS.PHASECHK.TRANS64 P0, [R0+URZ], R3 ;  /* 0x00000003000085a7 */ /* 0x000ea400080010ff */
[----:B--2---:R-:W-:Y:S05]  /*8f30*/  @!P0 BRA `(.L_x_157) ;  /* 0xfffffffc00f08947 */ /* 0x004fea000383ffff */
[----:B------:R-:W-:Y:S05]  /*8f40*/  BRA `(.L_x_158) ;  /* 0xffffff9c00947947 */ /* 0x000fea000383ffff */
.L_x_50:
[----:B------:R-:W-:-:S07]  /*8f50*/  MOV R0, UR5 ;  /* 0x0000000500007c02 */ /* 0x000fce0008000f00 */
.L_x_159:
[----:B-1----:R1:W2:Y:S02]  /*8f60*/  SYNCS.PHASECHK.TRANS64.TRYWAIT P0, [R0+URZ], R3 ;  /* 0x00000003000075a7 */ /* 0x0022a400080011ff */
[----:B--2---:R-:W-:Y:S05]  /*8f70*/  @!P0 NANOSLEEP.SYNCS 0x989680 ;  /* 0x009896800000895d */ /* 0x004fea0003900000 */
[----:B------:R-:W2:Y:S02]  /*8f80*/  @!P0 SYNCS.PHASECHK.TRANS64 P0, [R0+URZ], R3 ;  /* 0x00000003000085a7 */ /* 0x000ea400080010ff */
[----:B--2---:R-:W-:Y:S05]  /*8f90*/  @!P0 BRA `(.L_x_159) ;  /* 0xfffffffc00f08947 */ /* 0x004fea000383ffff */
[----:B------:R-:W-:Y:S05]  /*8fa0*/  BRA `(.L_x_160) ;  /* 0xffffff9c00a07947 */ /* 0x000fea000383ffff */
.L_x_51:
[----:B------:R-:W-:-:S07]  /*8fb0*/  MOV R0, UR5 ;  /* 0x0000000500007c02 */ /* 0x000fce0008000f00 */
.L_x_161:
[----:B-1----:R1:W2:Y:S02]  /*8fc0*/  SYNCS.PHASECHK.TRANS64.TRYWAIT P0, [R0+URZ], R3 ;  /* 0x00000003000075a7 */ /* 0x0022a400080011ff */
[----:B--2---:R-:W-:Y:S05]  /*8fd0*/  @!P0 NANOSLEEP.SYNCS 0x989680 ;  /* 0x009896800000895d */ /* 0x004fea0003900000 */
[----:B------:R-:W2:Y:S02]  /*8fe0*/  @!P0 SYNCS.PHASECHK.TRANS64 P0, [R0+URZ], R3 ;  /* 0x00000003000085a7 */ /* 0x000ea400080010ff */
[----:B--2---:R-:W-:Y:S05]  /*8ff0*/  @!P0 BRA `(.L_x_161) ;  /* 0xfffffffc00f08947 */ /* 0x004fea000383ffff */
[----:B------:R-:W-:Y:S05]  /*9000*/  BRA `(.L_x_162) ;  /* 0xffffff9c00ac7947 */ /* 0x000fea000383ffff */
.L_x_52:
[----:B------:R-:W-:-:S07]  /*9010*/  MOV R0, UR5 ;  /* 0x0000000500007c02 */ /* 0x000fce0008000f00 */
.L_x_163:
[----:B-1----:R1:W2:Y:S02]  /*9020*/  SYNCS.PHASECHK.TRANS64.TRYWAIT P0, [R0+URZ], R3 ;  /* 0x00000003000075a7 */ /* 0x0022a400080011ff */
[----:B--2---:R-:W-:Y:S05]  /*9030*/  @!P0 NANOSLEEP.SYNCS 0x989680 ;  /* 0x009896800000895d */ /* 0x004fea0003900000 */
[----:B------:R-:W2:Y:S02]  /*9040*/  @!P0 SYNCS.PHASECHK.TRANS64 P0, [R0+URZ], R3 ;  /* 0x00000003000085a7 */ /* 0x000ea400080010ff */
[----:B--2---:R-:W-:Y:S05]  /*9050*/  @!P0 BRA `(.L_x_163) ;  /* 0xfffffffc00f08947 */ /* 0x004fea000383ffff */
[----:B------:R-:W-:Y:S05]  /*9060*/  BRA `(.L_x_164) ;  /* 0xffffff9c00b87947 */ /* 0x000fea000383ffff */
.L_x_53:
[----:B------:R-:W-:-:S07]  /*9070*/  MOV R0, UR5 ;  /* 0x0000000500007c02 */ /* 0x000fce0008000f00 */
.L_x_165:
[----:B-1----:R1:W2:Y:S02]  /*9080*/  SYNCS.PHASECHK.TRANS64.TRYWAIT P0, [R0+URZ], R3 ;  /* 0x00000003000075a7 */ /* 0x0022a400080011ff */
[----:B--2---:R-:W-:Y:S05]  /*9090*/  @!P0 NANOSLEEP.SYNCS 0x989680 ;  /* 0x009896800000895d */ /* 0x004fea0003900000 */
[----:B------:R-:W2:Y:S02]  /*90a0*/  @!P0 SYNCS.PHASECHK.TRANS64 P0, [R0+URZ], R3 ;  /* 0x00000003000085a7 */ /* 0x000ea400080010ff */
[----:B--2---:R-:W-:Y:S05]  /*90b0*/  @!P0 BRA `(.L_x_165) ;  /* 0xfffffffc00f08947 */ /* 0x004fea000383ffff */
[----:B------:R-:W-:Y:S05]  /*90c0*/  BRA `(.L_x_166) ;  /* 0xffffff9c00c47947 */ /* 0x000fea000383ffff */
.L_x_54:
[----:B------:R-:W-:-:S07]  /*90d0*/  MOV R0, UR5 ;  /* 0x0000000500007c02 */ /* 0x000fce0008000f00 */
.L_x_167:
[----:B-1----:R1:W2:Y:S02]  /*90e0*/  SYNCS.PHASECHK.TRANS64.TRYWAIT P0, [R0+URZ], R3 ;  /* 0x00000003000075a7 */ /* 0x0022a400080011ff */
[----:B--2---:R-:W-:Y:S05]  /*90f0*/  @!P0 NANOSLEEP.SYNCS 0x989680 ;  /* 0x009896800000895d */ /* 0x004fea0003900000 */
[----:B------:R-:W2:Y:S02]  /*9100*/  @!P0 SYNCS.PHASECHK.TRANS64 P0, [R0+URZ], R3 ;  /* 0x00000003000085a7 */ /* 0x000ea400080010ff */
[----:B--2---:R-:W-:Y:S05]  /*9110*/  @!P0 BRA `(.L_x_167) ;  /* 0xfffffffc00f08947 */ /* 0x004fea000383ffff */
[----:B------:R-:W-:Y:S05]  /*9120*/  BRA `(.L_x_168) ;  /* 0xffffff9c00d07947 */ /* 0x000fea000383ffff */
.L_x_55:
[----:B------:R-:W-:-:S07]  /*9130*/  MOV R0, UR5 ;  /* 0x0000000500007c02 */ /* 0x000fce0008000f00 */
.L_x_169:
[----:B-1----:R1:W2:Y:S02]  /*9140*/  SYNCS.PHASECHK.TRANS64.TRYWAIT P0, [R0+URZ], R3 ;  /* 0x00000003000075a7 */ /* 0x0022a400080011ff */
[----:B--2---:R-:W-:Y:S05]  /*9150*/  @!P0 NANOSLEEP.SYNCS 0x989680 ;  /* 0x009896800000895d */ /* 0x004fea0003900000 */
[----:B------:R-:W2:Y:S02]  /*9160*/  @!P0 SYNCS.PHASECHK.TRANS64 P0, [R0+URZ], R3 ;  /* 0x00000003000085a7 */ /* 0x000ea400080010ff */
[----:B--2---:R-:W-:Y:S05]  /*9170*/  @!P0 BRA `(.L_x_169) ;  /* 0xfffffffc00f08947 */ /* 0x004fea000383ffff */
[----:B------:R-:W-:Y:S05]  /*9180*/  BRA `(.L_x_170) ;  /* 0xffffff9c00dc7947 */ /* 0x000fea000383ffff */
.L_x_56:
[----:B------:R-:W-:-:S07]  /*9190*/  MOV R0, UR5 ;  /* 0x0000000500007c02 */ /* 0x000fce0008000f00 */
.L_x_171:
[----:B-1----:R1:W2:Y:S02]  /*91a0*/  SYNCS.PHASECHK.TRANS64.TRYWAIT P0, [R0+URZ], R3 ;  /* 0x00000003000075a7 */ /* 0x0022a400080011ff */
[----:B--2---:R-:W-:Y:S05]  /*91b0*/  @!P0 NANOSLEEP.SYNCS 0x989680 ;  /* 0x009896800000895d */ /* 0x004fea0003900000 */
[----:B------:R-:W2:Y:S02]  /*91c0*/  @!P0 SYNCS.PHASECHK.TRANS64 P0, [R0+URZ], R3 ;  /* 0x00000003000085a7 */ /* 0x000ea400080010ff */
[----:B--2---:R-:W-:Y:S05]  /*91d0*/  @!P0 BRA `(.L_x_171) ;  /* 0xfffffffc00f08947 */ /* 0x004fea000383ffff */
[----:B------:R-:W-:Y:S05]  /*91e0*/  BRA `(.L_x_172) ;  /* 0xffffff9c00e87947 */ /* 0x000fea000383ffff */
.L_x_57:
[----:B------:R-:W-:-:S07]  /*91f0*/  MOV R0, UR5 ;  /* 0x0000000500007c02 */ /* 0x000fce0008000f00 */
.L_x_173:
[----:B-1----:R1:W2:Y:S02]  /*9200*/  SYNCS.PHASECHK.TRANS64.TRYWAIT P0, [R0+URZ], R3 ;  /* 0x00000003000075a7 */ /* 0x0022a400080011ff */
[----:B--2---:R-:W-:Y:S05]  /*9210*/  @!P0 NANOSLEEP.SYNCS 0x989680 ;  /* 0x009896800000895d */ /* 0x004fea0003900000 */
[----:B------:R-:W2:Y:S02]  /*9220*/  @!P0 SYNCS.PHASECHK.TRANS64 P0, [R0+URZ], R3 ;  /* 0x00000003000085a7 */ /* 0x000ea400080010ff */
[----:B--2---:R-:W-:Y:S05]  /*9230*/  @!P0 BRA `(.L_x_173) ;  /* 0xfffffffc00f08947 */ /* 0x004fea000383ffff */
[----:B------:R-:W-:Y:S05]  /*9240*/  BRA `(.L_x_174) ;  /* 0xffffff9c00f47947 */ /* 0x000fea000383ffff */
.L_x_58:
[----:B------:R-:W-:-:S07]  /*9250*/  MOV R0, UR5 ;  /* 0x0000000500007c02 */ /* 0x000fce0008000f00 */
.L_x_175:
[----:B-1----:R1:W2:Y:S02]  /*9260*/  SYNCS.PHASECHK.TRANS64.TRYWAIT P0, [R0+URZ], R3 ;  /* 0x00000003000075a7 */ /* 0x0022a400080011ff */
[----:B--2---:R-:W-:Y:S05]  /*9270*/  @!P0 NANOSLEEP.SYNCS 0x989680 ;  /* 0x009896800000895d */ /* 0x004fea0003900000 */
[----:B------:R-:W2:Y:S02]  /*9280*/  @!P0 SYNCS.PHASECHK.TRANS64 P0, [R0+URZ], R3 ;  /* 0x00000003000085a7 */ /* 0x000ea400080010ff */
[----:B--2---:R-:W-:Y:S05]  /*9290*/  @!P0 BRA `(.L_x_175) ;  /* 0xfffffffc00f08947 */ /* 0x004fea000383ffff */
[----:B------:R-:W-:Y:S05]  /*92a0*/  BRA `(.L_x_176) ;  /* 0xffffffa000007947 */ /* 0x000fea000383ffff */
.L_x_59:
[----:B------:R-:W-:-:S07]  /*92b0*/  MOV R0, UR5 ;  /* 0x0000000500007c02 */ /* 0x000fce0008000f00 */
.L_x_177:
[----:B-1----:R1:W2:Y:S02]  /*92c0*/  SYNCS.PHASECHK.TRANS64.TRYWAIT P0, [R0+URZ], R3 ;  /* 0x00000003000075a7 */ /* 0x0022a400080011ff */
[----:B--2---:R-:W-:Y:S05]  /*92d0*/  @!P0 NANOSLEEP.SYNCS 0x989680 ;  /* 0x009896800000895d */ /* 0x004fea0003900000 */
[----:B------:R-:W2:Y:S02]  /*92e0*/  @!P0 SYNCS.PHASECHK.TRANS64 P0, [R0+URZ], R3 ;  /* 0x00000003000085a7 */ /* 0x000ea400080010ff */
[----:B--2---:R-:W-:Y:S05]  /*92f0*/  @!P0 BRA `(.L_x_177) ;  /* 0xfffffffc00f08947 */ /* 0x004fea000383ffff */
[----:B------:R-:W-:Y:S05]  /*9300*/  BRA `(.L_x_178) ;  /* 0xffffffa0000c7947 */ /* 0x000fea000383ffff */
.L_x_60:
[----:B------:R-:W-:-:S07]  /*9310*/  MOV R0, UR5 ;  /* 0x0000000500007c02 */ /* 0x000fce0008000f00 */
.L_x_179:
[----:B-1----:R1:W2:Y:S02]  /*9320*/  SYNCS.PHASECHK.TRANS64.TRYWAIT P0, [R0+URZ], R3 ;  /* 0x00000003000075a7 */ /* 0x0022a400080011ff */
[----:B--2---:R-:W-:Y:S05]  /*9330*/  @!P0 NANOSLEEP.SYNCS 0x989680 ;  /* 0x009896800000895d */ /* 0x004fea0003900000 */
[----:B------:R-:W2:Y:S02]  /*9340*/  @!P0 SYNCS.PHASECHK.TRANS64 P0, [R0+URZ], R3 ;  /* 0x00000003000085a7 */ /* 0x000ea400080010ff */
[----:B--2---:R-:W-:Y:S05]  /*9350*/  @!P0 BRA `(.L_x_179) ;  /* 0xfffffffc00f08947 */ /* 0x004fea000383ffff */
[----:B------:R-:W-:Y:S05]  /*9360*/  BRA `(.L_x_180) ;  /* 0xffffffa000187947 */ /* 0x000fea000383ffff */
.L_x_61:
[----:B------:R-:W-:-:S07]  /*9370*/  MOV R0, UR5 ;  /* 0x0000000500007c02 */ /* 0x000fce0008000f00 */
.L_x_181:
[----:B-1----:R1:W2:Y:S02]  /*9380*/  SYNCS.PHASECHK.TRANS64.TRYWAIT P0, [R0+URZ], R3 ;  /* 0x00000003000075a7 */ /* 0x0022a400080011ff */
[----:B--2---:R-:W-:Y:S05]  /*9390*/  @!P0 NANOSLEEP.SYNCS 0x989680 ;  /* 0x009896800000895d */ /* 0x004fea0003900000 */
[----:B------:R-:W2:Y:S02]  /*93a0*/  @!P0 SYNCS.PHASECHK.TRANS64 P0, [R0+URZ], R3 ;  /* 0x00000003000085a7 */ /* 0x000ea400080010ff */
[----:B--2---:R-:W-:Y:S05]  /*93b0*/  @!P0 BRA `(.L_x_181) ;  /* 0xfffffffc00f08947 */ /* 0x004fea000383ffff */
[----:B------:R-:W-:Y:S05]  /*93c0*/  BRA `(.L_x_182) ;  /* 0xffffffa000247947 */ /* 0x000fea000383ffff */
.L_x_62:
[----:B------:R-:W-:-:S07]  /*93d0*/  MOV R0, UR5 ;  /* 0x0000000500007c02 */ /* 0x000fce0008000f00 */
.L_x_183:
[----:B-1----:R1:W2:Y:S02]  /*93e0*/  SYNCS.PHASECHK.TRANS64.TRYWAIT P0, [R0+URZ], R3 ;  /* 0x00000003000075a7 */ /* 0x0022a400080011ff */
[----:B--2---:R-:W-:Y:S05]  /*93f0*/  @!P0 NANOSLEEP.SYNCS 0x989680 ;  /* 0x009896800000895d */ /* 0x004fea0003900000 */
[----:B------:R-:W2:Y:S02]  /*9400*/  @!P0 SYNCS.PHASECHK.TRANS64 P0, [R0+URZ], R3 ;  /* 0x00000003000085a7 */ /* 0x000ea400080010ff */
[----:B--2---:R-:W-:Y:S05]  /*9410*/  @!P0 BRA `(.L_x_183) ;  /* 0xfffffffc00f08947 */ /* 0x004fea000383ffff */
[----:B------:R-:W-:Y:S05]  /*9420*/  BRA `(.L_x_184) ;  /* 0xffffffa000307947 */ /* 0x000fea000383ffff */
.L_x_63:
[----:B------:R-:W-:-:S07]  /*9430*/  MOV R0, UR5 ;  /* 0x0000000500007c02 */ /* 0x000fce0008000f00 */
.L_x_185:
[----:B-1----:R1:W2:Y:S02]  /*9440*/  SYNCS.PHASECHK.TRANS64.TRYWAIT P0, [R0+URZ], R3 ;  /* 0x00000003000075a7 */ /* 0x0022a400080011ff */
[----:B--2---:R-:W-:Y:S05]  /*9450*/  @!P0 NANOSLEEP.SYNCS 0x989680 ;  /* 0x009896800000895d */ /* 0x004fea0003900000 */
[----:B------:R-:W2:Y:S02]  /*9460*/  @!P0 SYNCS.PHASECHK.TRANS64 P0, [R0+URZ], R3 ;  /* 0x00000003000085a7 */ /* 0x000ea400080010ff */
[----:B--2---:R-:W-:Y:S05]  /*9470*/  @!P0 BRA `(.L_x_185) ;  /* 0xfffffffc00f08947 */ /* 0x004fea000383ffff */
[----:B------:R-:W-:Y:S05]  /*9480*/  BRA `(.L_x_186) ;  /* 0xffffffa0003c7947 */ /* 0x000fea000383ffff */
.L_x_64:
[----:B------:R-:W-:-:S07]  /*9490*/  MOV R0, UR5 ;  /* 0x0000000500007c02 */ /* 0x000fce0008000f00 */
.L_x_187:
[----:B-1----:R1:W2:Y:S02]  /*94a0*/  SYNCS.PHASECHK.TRANS64.TRYWAIT P0, [R0+URZ], R3 ;  /* 0x00000003000075a7 */ /* 0x0022a400080011ff */
[----:B--2---:R-:W-:Y:S05]  /*94b0*/  @!P0 NANOSLEEP.SYNCS 0x989680 ;  /* 0x009896800000895d */ /* 0x004fea0003900000 */
[----:B------:R-:W2:Y:S02]  /*94c0*/  @!P0 SYNCS.PHASECHK.TRANS64 P0, [R0+URZ], R3 ;  /* 0x00000003000085a7 */ /* 0x000ea400080010ff */
[----:B--2---:R-:W-:Y:S05]  /*94d0*/  @!P0 BRA `(.L_x_187) ;  /* 0xfffffffc00f08947 */ /* 0x004fea000383ffff */
[----:B------:R-:W-:Y:S05]  /*94e0*/  BRA `(.L_x_188) ;  /* 0xffffffa000487947 */ /* 0x000fea000383ffff */
.L_x_65:
[----:B------:R-:W-:-:S07]  /*94f0*/  MOV R0, UR5 ;  /* 0x0000000500007c02 */ /* 0x000fce0008000f00 */
.L_x_189:
[----:B-1----:R1:W2:Y:S02]  /*9500*/  SYNCS.PHASECHK.TRANS64.TRYWAIT P0, [R0+URZ], R3 ;  /* 0x00000003000075a7 */ /* 0x0022a400080011ff */
[----:B--2---:R-:W-:Y:S05]  /*9510*/  @!P0 NANOSLEEP.SYNCS 0x989680 ;  /* 0x009896800000895d */ /* 0x004fea0003900000 */
[----:B------:R-:W2:Y:S02]  /*9520*/  @!P0 SYNCS.PHASECHK.TRANS64 P0, [R0+URZ], R3 ;  /* 0x00000003000085a7 */ /* 0x000ea400080010ff */
[----:B--2---:R-:W-:Y:S05]  /*9530*/  @!P0 BRA `(.L_x_189) ;  /* 0xfffffffc00f08947 */ /* 0x004fea000383ffff */
[----:B------:R-:W-:Y:S05]  /*9540*/  BRA `(.L_x_190) ;  /* 0xffffffa000547947 */ /* 0x000fea000383ffff */
.L_x_66:
[----:B------:R-:W-:-:S07]  /*9550*/  MOV R0, UR5 ;  /* 0x0000000500007c02 */ /* 0x000fce0008000f00 */
.L_x_191:
[----:B-1----:R1:W2:Y:S02]  /*9560*/  SYNCS.PHASECHK.TRANS64.TRYWAIT P0, [R0+URZ], R3 ;  /* 0x00000003000075a7 */ /* 0x0022a400080011ff */
[----:B--2---:R-:W-:Y:S05]  /*9570*/  @!P0 NANOSLEEP.SYNCS 0x989680 ;  /* 0x009896800000895d */ /* 0x004fea0003900000 */
[----:B------:R-:W2:Y:S02]  /*9580*/  @!P0 SYNCS.PHASECHK.TRANS64 P0, [R0+URZ], R3 ;  /* 0x00000003000085a7 */ /* 0x000ea400080010ff */
[----:B--2---:R-:W-:Y:S05]  /*9590*/  @!P0 BRA `(.L_x_191) ;  /* 0xfffffffc00f08947 */ /* 0x004fea000383ffff */
[----:B------:R-:W-:Y:S05]  /*95a0*/  BRA `(.L_x_192) ;  /* 0xffffffa000607947 */ /* 0x000fea000383ffff */
.L_x_67:
[----:B------:R-:W-:-:S07]  /*95b0*/  MOV R0, UR5 ;  /* 0x0000000500007c02 */ /* 0x000fce0008000f00 */
.L_x_193:
[----:B-1----:R1:W2:Y:S02]  /*95c0*/  SYNCS.PHASECHK.TRANS64.TRYWAIT P0, [R0+URZ], R3 ;  /* 0x00000003000075a7 */ /* 0x0022a400080011ff */
[----:B--2---:R-:W-:Y:S05]  /*95d0*/  @!P0 NANOSLEEP.SYNCS 0x989680 ;  /* 0x009896800000895d */ /* 0x004fea0003900000 */
[----:B------:R-:W2:Y:S02]  /*95e0*/  @!P0 SYNCS.PHASECHK.TRANS64 P0, [R0+URZ], R3 ;  /* 0x00000003000085a7 */ /* 0x000ea400080010ff */
[----:B--2---:R-:W-:Y:S05]  /*95f0*/  @!P0 BRA `(.L_x_193) ;  /* 0xfffffffc00f08947 */ /* 0x004fea000383ffff */
[----:B------:R-:W-:Y:S05]  /*9600*/  BRA `(.L_x_194) ;  /* 0xffffffa0006c7947 */ /* 0x000fea000383ffff */
.L_x_68:
[----:B------:R-:W-:-:S07]  /*9610*/  MOV R0, UR5 ;  /* 0x0000000500007c02 */ /* 0x000fce0008000f00 */
.L_x_195:
[----:B-1----:R1:W2:Y:S02]  /*9620*/  SYNCS.PHASECHK.TRANS64.TRYWAIT P0, [R0+URZ], R3 ;  /* 0x00000003000075a7 */ /* 0x0022a400080011ff */
[----:B--2---:R-:W-:Y:S05]  /*9630*/  @!P0 NANOSLEEP.SYNCS 0x989680 ;  /* 0x009896800000895d */ /* 0x004fea0003900000 */
[----:B------:R-:W2:Y:S02]  /*9640*/  @!P0 SYNCS.PHASECHK.TRANS64 P0, [R0+URZ], R3 ;  /* 0x00000003000085a7 */ /* 0x000ea400080010ff */
[----:B--2---:R-:W-:Y:S05]  /*9650*/  @!P0 BRA `(.L_x_195) ;  /* 0xfffffffc00f08947 */ /* 0x004fea000383ffff */
[----:B------:R-:W-:Y:S05]  /*9660*/  BRA `(.L_x_196) ;  /* 0xffffffa000787947 */ /* 0x000fea000383ffff */
.L_x_69:
[----:B------:R-:W-:-:S07]  /*9670*/  MOV R0, UR5 ;  /* 0x0000000500007c02 */ /* 0x000fce0008000f00 */
.L_x_197:
[----:B-1----:R1:W2:Y:S02]  /*9680*/  SYNCS.PHASECHK.TRANS64.TRYWAIT P0, [R0+URZ], R3 ;  /* 0x00000003000075a7 */ /* 0x0022a400080011ff */
[----:B--2---:R-:W-:Y:S05]  /*9690*/  @!P0 NANOSLEEP.SYNCS 0x989680 ;  /* 0x009896800000895d */ /* 0x004fea0003900000 */
[----:B------:R-:W2:Y:S02]  /*96a0*/  @!P0 SYNCS.PHASECHK.TRANS64 P0, [R0+URZ], R3 ;  /* 0x00000003000085a7 */ /* 0x000ea400080010ff */
[----:B--2---:R-:W-:Y:S05]  /*96b0*/  @!P0 BRA `(.L_x_197) ;  /* 0xfffffffc00f08947 */ /* 0x004fea000383ffff */
[----:B------:R-:W-:Y:S05]  /*96c0*/  BRA `(.L_x_198) ;  /* 0xffffffa000847947 */ /* 0x000fea000383ffff */
.L_x_70:
[----:B------:R-:W-:-:S07]  /*96d0*/  MOV R0, UR5 ;  /* 0x0000000500007c02 */ /* 0x000fce0008000f00 */
.L_x_199:
[----:B-1----:R1:W2:Y:S02]  /*96e0*/  SYNCS.PHASECHK.TRANS64.TRYWAIT P0, [R0+URZ], R3 ;  /* 0x00000003000075a7 */ /* 0x0022a400080011ff */
[----:B--2---:R-:W-:Y:S05]  /*96f0*/  @!P0 NANOSLEEP.SYNCS 0x989680 ;  /* 0x009896800000895d */ /* 0x004fea0003900000 */
[----:B------:R-:W2:Y:S02]  /*9700*/  @!P0 SYNCS.PHASECHK.TRANS64 P0, [R0+URZ], R3 ;  /* 0x00000003000085a7 */ /* 0x000ea400080010ff */
[----:B--2---:R-:W-:Y:S05]  /*9710*/  @!P0 BRA `(.L_x_199) ;  /* 0xfffffffc00f08947 */ /* 0x004fea000383ffff */
[----:B------:R-:W-:Y:S05]  /*9720*/  BRA `(.L_x_200) ;  /* 0xffffffa000907947 */ /* 0x000fea000383ffff */
.L_x_71:
[----:B------:R-:W-:-:S07]  /*9730*/  MOV R0, UR5 ;  /* 0x0000000500007c02 */ /* 0x000fce0008000f00 */
.L_x_201:
[----:B-1----:R1:W2:Y:S02]  /*9740*/  SYNCS.PHASECHK.TRANS64.TRYWAIT P0, [R0+URZ], R3 ;  /* 0x00000003000075a7 */ /* 0x0022a400080011ff */
[----:B--2---:R-:W-:Y:S05]  /*9750*/  @!P0 NANOSLEEP.SYNCS 0x989680 ;  /* 0x009896800000895d */ /* 0x004fea0003900000 */
[----:B------:R-:W2:Y:S02]  /*9760*/  @!P0 SYNCS.PHASECHK.TRANS64 P0, [R0+URZ], R3 ;  /* 0x00000003000085a7 */ /* 0x000ea400080010ff */
[----:B--2---:R-:W-:Y:S05]  /*9770*/  @!P0 BRA `(.L_x_201) ;  /* 0xfffffffc00f08947 */ /* 0x004fea000383ffff */
[----:B------:R-:W-:Y:S05]  /*9780*/  BRA `(.L_x_202) ;  /* 0xffffffa0009c7947 */ /* 0x000fea000383ffff */
.L_x_72:
[----:B------:R-:W-:-:S07]  /*9790*/  MOV R0, UR5 ;  /* 0x0000000500007c02 */ /* 0x000fce0008000f00 */
.L_x_203:
[----:B-1----:R1:W2:Y:S02]  /*97a0*/  SYNCS.PHASECHK.TRANS64.TRYWAIT P0, [R0+URZ], R3 ;  /* 0x00000003000075a7 */ /* 0x0022a400080011ff */
[----:B--2---:R-:W-:Y:S05]  /*97b0*/  @!P0 NANOSLEEP.SYNCS 0x989680 ;  /* 0x009896800000895d */ /* 0x004fea0003900000 */
[----:B------:R-:W2:Y:S02]  /*97c0*/  @!P0 SYNCS.PHASECHK.TRANS64 P0, [R0+URZ], R3 ;  /* 0x00000003000085a7 */ /* 0x000ea400080010ff */
[----:B--2---:R-:W-:Y:S05]  /*97d0*/  @!P0 BRA `(.L_x_203) ;  /* 0xfffffffc00f08947 */ /* 0x004fea000383ffff */
[----:B------:R-:W-:Y:S05]  /*97e0*/  BRA `(.L_x_204) ;  /* 0xffffffa000a87947 */ /* 0x000fea000383ffff */
.L_x_73:
[----:B------:R-:W-:-:S07]  /*97f0*/  MOV R0, UR5 ;  /* 0x0000000500007c02 */ /* 0x000fce0008000f00 */
.L_x_205:
[----:B-1----:R1:W2:Y:S02]  /*9800*/  SYNCS.PHASECHK.TRANS64.TRYWAIT P0, [R0+URZ], R3 ;  /* 0x00000003000075a7 */ /* 0x0022a400080011ff */
[----:B--2---:R-:W-:Y:S05]  /*9810*/  @!P0 NANOSLEEP.SYNCS 0x989680 ;  /* 0x009896800000895d */ /* 0x004fea0003900000 */
[----:B------:R-:W2:Y:S02]  /*9820*/  @!P0 SYNCS.PHASECHK.TRANS64 P0, [R0+URZ], R3 ;  /* 0x00000003000085a7 */ /* 0x000ea400080010ff */
[----:B--2---:R-:W-:Y:S05]  /*9830*/  @!P0 BRA `(.L_x_205) ;  /* 0xfffffffc00f08947 */ /* 0x004fea000383ffff */
[----:B------:R-:W-:Y:S05]  /*9840*/  BRA `(.L_x_206) ;  /* 0xffffffa000b47947 */ /* 0x000fea000383ffff */
.L_x_74:
[----:B------:R-:W-:-:S07]  /*9850*/  MOV R0, UR5 ;  /* 0x0000000500007c02 */ /* 0x000fce0008000f00 */
.L_x_207:
[----:B-1----:R1:W2:Y:S02]  /*9860*/  SYNCS.PHASECHK.TRANS64.TRYWAIT P0, [R0+URZ], R3 ;  /* 0x00000003000075a7 */ /* 0x0022a400080011ff */
[----:B--2---:R-:W-:Y:S05]  /*9870*/  @!P0 NANOSLEEP.SYNCS 0x989680 ;  /* 0x009896800000895d */ /* 0x004fea0003900000 */
[----:B------:R-:W2:Y:S02]  /*9880*/  @!P0 SYNCS.PHASECHK.TRANS64 P0, [R0+URZ], R3 ;  /* 0x00000003000085a7 */ /* 0x000ea400080010ff */
[----:B--2---:R-:W-:Y:S05]  /*9890*/  @!P0 BRA `(.L_x_207) ;  /* 0xfffffffc00f08947 */ /* 0x004fea000383ffff */
[----:B------:R-:W-:Y:S05]  /*98a0*/  BRA `(.L_x_208) ;  /* 0xffffffa000c07947 */ /* 0x000fea000383ffff */
.L_x_75:
[----:B------:R-:W-:-:S07]  /*98b0*/  MOV R0, UR5 ;  /* 0x0000000500007c02 */ /* 0x000fce0008000f00 */
.L_x_209:
[----:B-1----:R1:W2:Y:S02]  /*98c0*/  SYNCS.PHASECHK.TRANS64.TRYWAIT P0, [R0+URZ], R3 ;  /* 0x00000003000075a7 */ /* 0x0022a400080011ff */
[----:B--2---:R-:W-:Y:S05]  /*98d0*/  @!P0 NANOSLEEP.SYNCS 0x989680 ;  /* 0x009896800000895d */ /* 0x004fea0003900000 */
[----:B------:R-:W2:Y:S02]  /*98e0*/  @!P0 SYNCS.PHASECHK.TRANS64 P0, [R0+URZ], R3 ;  /* 0x00000003000085a7 */ /* 0x000ea400080010ff */
[----:B--2---:R-:W-:Y:S05]  /*98f0*/  @!P0 BRA `(.L_x_209) ;  /* 0xfffffffc00f08947 */ /* 0x004fea000383ffff */
[----:B------:R-:W-:Y:S05]  /*9900*/  BRA `(.L_x_210) ;  /* 0xffffffa000cc7947 */ /* 0x000fea000383ffff */
.L_x_76:
[----:B------:R-:W-:-:S07]  /*9910*/  MOV R0, UR5 ;  /* 0x0000000500007c02 */ /* 0x000fce0008000f00 */
.L_x_211:
[----:B-1----:R1:W2:Y:S02]  /*9920*/  SYNCS.PHASECHK.TRANS64.TRYWAIT P0, [R0+URZ], R3 ;  /* 0x00000003000075a7 */ /* 0x0022a400080011ff */
[----:B--2---:R-:W-:Y:S05]  /*9930*/  @!P0 NANOSLEEP.SYNCS 0x989680 ;  /* 0x009896800000895d */ /* 0x004fea0003900000 */
[----:B------:R-:W2:Y:S02]  /*9940*/  @!P0 SYNCS.PHASECHK.TRANS64 P0, [R0+URZ], R3 ;  /* 0x00000003000085a7 */ /* 0x000ea400080010ff */
[----:B--2---:R-:W-:Y:S05]  /*9950*/  @!P0 BRA `(.L_x_211) ;  /* 0xfffffffc00f08947 */ /* 0x004fea000383ffff */
[----:B------:R-:W-:Y:S05]  /*9960*/  BRA `(.L_x_212) ;  /* 0xffffffa000d87947 */ /* 0x000fea000383ffff */
.L_x_79:
[----:B-1----:R1:W2:Y:S02]  /*9970*/  SYNCS.PHASECHK.TRANS64.TRYWAIT P0, [R2+URZ+0x2b0], R5 ;  /* 0x0002b005020075a7 */ /* 0x0022a400080011ff */
[----:B--2---:R-:W-:Y:S05]  /*9980*/  @!P0 NANOSLEEP.SYNCS 0x989680 ;  /* 0x009896800000895d */ /* 0x004fea0003900000 */
[----:B------:R-:W2:Y:S02]  /*9990*/  @!P0 SYNCS.PHASECHK.TRANS64 P0, [R2+URZ+0x2b0], R5 ;  /* 0x0002b005020085a7 */ /* 0x000ea400080010ff */
[----:B--2---:R-:W-:Y:S05]  /*99a0*/  @!P0 BRA `(.L_x_79) ;  /* 0xfffffffc00f08947 */ /* 0x004fea000383ffff */
[----:B------:R-:W-:Y:S05]  /*99b0*/  BRA `(.L_x_213) ;  /* 0xffffffa4003c7947 */ /* 0x000fea000383ffff */
.L_x_80:
[----:B------:R-:W-:-:S07]  /*99c0*/  MOV R2, UR4 ;  /* 0x0000000400027c02 */ /* 0x000fce0008000f00 */
.L_x_214:
[----:B-1----:R1:W2:Y:S02]  /*99d0*/  SYNCS.PHASECHK.TRANS64.TRYWAIT P0, [R2+URZ+0x260], R5 ;  /* 0x00026005020075a7 */ /* 0x0022a400080011ff */
[----:B--2---:R-:W-:Y:S05]  /*99e0*/  @!P0 NANOSLEEP.SYNCS 0x989680 ;  /* 0x009896800000895d */ /* 0x004fea0003900000 */
[----:B------:R-:W2:Y:S02]  /*99f0*/  @!P0 SYNCS.PHASECHK.TRANS64 P0, [R2+URZ+0x260], R5 ;  /* 0x00026005020085a7 */ /* 0x000ea400080010ff */
[----:B--2---:R-:W-:Y:S05]  /*9a00*/  @!P0 BRA `(.L_x_214) ;  /* 0xfffffffc00f08947 */ /* 0x004fea000383ffff */
[----:B------:R-:W-:Y:S05]  /*9a10*/  BRA `(.L_x_215) ;  /* 0xffffffa4004c7947 */ /* 0x000fea000383ffff */
.L_x_81:
[----:B-1----:R1:W2:Y:S02]  /*9a20*/  SYNCS.PHASECHK.TRANS64.TRYWAIT P1, [R2+URZ+0x250], R5 ;  /* 0x00025005020075a7 */ /* 0x0022a400080211ff */
[----:B--2---:R-:W-:Y:S05]  /*9a30*/  @!P1 NANOSLEEP.SYNCS 0x989680 ;  /* 0x009896800000995d */ /* 0x004fea0003900000 */
[----:B------:R-:W2:Y:S02]  /*9a40*/  @!P1 SYNCS.PHASECHK.TRANS64 P1, [R2+URZ+0x250], R5 ;  /* 0x00025005020095a7 */ /* 0x000ea400080210ff */
[----:B--2---:R-:W-:Y:S05]  /*9a50*/  @!P1 BRA `(.L_x_81) ;  /* 0xfffffffc00f09947 */ /* 0x004fea000383ffff */
[----:B------:R-:W-:Y:S05]  /*9a60*/  BRA `(.L_x_216) ;  /* 0xffffffa4007c7947 */ /* 0x000fea000383ffff */
.L_x_84:
[----:B------:R-:W-:-:S07]  /*9a70*/  MOV R0, UR4 ;  /* 0x0000000400007c02 */ /* 0x000fce0008000f00 */
.L_x_217:
[----:B-1----:R1:W2:Y:S02]  /*9a80*/  SYNCS.PHASECHK.TRANS64.TRYWAIT P0, [R0+URZ+0x260], R3 ;  /* 0x00026003000075a7 */ /* 0x0022a400080011ff */
[----:B--2---:R-:W-:Y:S05]  /*9a90*/  @!P0 NANOSLEEP.SYNCS 0x989680 ;  /* 0x009896800000895d */ /* 0x004fea0003900000 */
[----:B------:R-:W2:Y:S02]  /*9aa0*/  @!P0 SYNCS.PHASECHK.TRANS64 P0, [R0+URZ+0x260], R3 ;  /* 0x00026003000085a7 */ /* 0x000ea400080010ff */
[----:B--2---:R-:W-:Y:S05]  /*9ab0*/  @!P0 BRA `(.L_x_217) ;  /* 0xfffffffc00f08947 */ /* 0x004fea000383ffff */
[----:B------:R-:W-:Y:S05]  /*9ac0*/  BRA `(.L_x_83) ;  /* 0xffffffa400d07947 */ /* 0x000fea000383ffff */
.L_x_91:
[----:B-1----:R1:W2:Y:S02]  /*9ad0*/  SYNCS.PHASECHK.TRANS64.TRYWAIT P1, [R0+URZ+0x250], R5 ;  /* 0x00025005000075a7 */ /* 0x0022a400080211ff */
[----:B--2---:R-:W-:Y:S05]  /*9ae0*/  @!P1 NANOSLEEP.SYNCS 0x989680 ;  /* 0x009896800000995d */ /* 0x004fea0003900000 */
[----:B------:R-:W2:Y:S02]  /*9af0*/  @!P1 SYNCS.PHASECHK.TRANS64 P1, [R0+URZ+0x250], R5 ;  /* 0x00025005000095a7 */ /* 0x000ea400080210ff */
[----:B--2---:R-:W-:Y:S05]  /*9b00*/  @!P1 BRA `(.L_x_91) ;  /* 0xfffffffc00f09947 */ /* 0x004fea000383ffff */
[----:B------:R-:W-:Y:S05]  /*9b10*/  BRA `(.L_x_218) ;  /* 0xffffffac00307947 */ /* 0x000fea000383ffff */
.L_x_92:
[----:B------:R-:W-:-:S07]  /*9b20*/  MOV R3, UR19 ;  /* 0x0000001300037c02 */ /* 0x000fce0008000f00 */
.L_x_219:
[----:B-1----:R1:W2:Y:S02]  /*9b30*/  SYNCS.PHASECHK.TRANS64.TRYWAIT P0, [R3+URZ+0x290], R0 ;  /* 0x00029000030075a7 */ /* 0x0022a400080011ff */
[----:B--2---:R-:W-:Y:S05]  /*9b40*/  @!P0 NANOSLEEP.SYNCS 0x989680 ;  /* 0x009896800000895d */ /* 0x004fea0003900000 */
[----:B------:R-:W2:Y:S02]  /*9b50*/  @!P0 SYNCS.PHASECHK.TRANS64 P0, [R3+URZ+0x290], R0 ;  /* 0x00029000030085a7 */ /* 0x000ea400080010ff */
[----:B--2---:R-:W-:Y:S05]  /*9b60*/  @!P0 BRA `(.L_x_219) ;  /* 0xfffffffc00f08947 */ /* 0x004fea000383ffff */
[----:B------:R-:W-:Y:S05]  /*9b70*/  BRA `(.L_x_220) ;  /* 0xffffffac00647947 */ /* 0x000fea000383ffff */
.L_x_95:
[----:B------:R-:W-:Y:S07]  /*9b80*/  MOV R0, UR6 ;  /* 0x0000000600007c02 */ /* 0x000fee0008000f00 */
.L_x_221:
[----:B-1----:R1:W2:Y:S02]  /*9b90*/  SYNCS.PHASECHK.TRANS64.TRYWAIT P0, [R0+URZ], R3 ;  /* 0x00000003000075a7 */ /* 0x0022a400080011ff */
[----:B--2---:R-:W-:Y:S05]  /*9ba0*/  @!P0 NANOSLEEP.SYNCS 0x989680 ;  /* 0x009896800000895d */ /* 0x004fea0003900000 */
[----:B------:R-:W2:Y:S02]  /*9bb0*/  @!P0 SYNCS.PHASECHK.TRANS64 P0, [R0+URZ], R3 ;  /* 0x00000003000085a7 */ /* 0x000ea400080010ff */
[----:B--2---:R-:W-:Y:S05]  /*9bc0*/  @!P0 BRA `(.L_x_221) ;  /* 0xfffffffc00f08947 */ /* 0x004fea000383ffff */
[----:B------:R-:W-:Y:S05]  /*9bd0*/  BRA `(.L_x_94) ;  /* 0xffffffac009c7947 */ /* 0x000fea000383ffff */
.L_x_98:
[----:B------:R-:W-:-:S07]  /*9be0*/  MOV R0, UR4 ;  /* 0x0000000400007c02 */ /* 0x000fce0008000f00 */
.L_x_222:
[----:B--2---:R2:W4:Y:S02]  /*9bf0*/  SYNCS.PHASECHK.TRANS64.TRYWAIT P0, [R0+URZ], R3 ;  /* 0x00000003000075a7 */ /* 0x00452400080011ff */
[----:B----4-:R-:W-:Y:S05]  /*9c00*/  @!P0 NANOSLEEP.SYNCS 0x989680 ;  /* 0x009896800000895d */ /* 0x010fea0003900000 */
[----:B------:R-:W4:Y:S02]  /*9c10*/  @!P0 SYNCS.PHASECHK.TRANS64 P0, [R0+URZ], R3 ;  /* 0x00000003000085a7 */ /* 0x000f2400080010ff */
[----:B----4-:R-:W-:Y:S05]  /*9c20*/  @!P0 BRA `(.L_x_222) ;  /* 0xfffffffc00f08947 */ /* 0x010fea000383ffff */
[----:B------:R-:W-:Y:S05]  /*9c30*/  BRA `(.L_x_223) ;  /* 0xffffffb0003c7947 */ /* 0x000fea000383ffff */
.L_x_99:
[----:B------:R-:W-:-:S07]  /*9c40*/  MOV R0, UR5 ;  /* 0x0000000500007c02 */ /* 0x000fce0008000f00 */
.L_x_224:
[----:B-1----:R1:W2:Y:S02]  /*9c50*/  SYNCS.PHASECHK.TRANS64.TRYWAIT P0, [R0+URZ], R3 ;  /* 0x00000003000075a7 */ /* 0x0022a400080011ff */
[----:B--2---:R-:W-:Y:S05]  /*9c60*/  @!P0 NANOSLEEP.SYNCS 0x989680 ;  /* 0x009896800000895d */ /* 0x004fea0003900000 */
[----:B------:R-:W2:Y:S02]  /*9c70*/  @!P0 SYNCS.PHASECHK.TRANS64 P0, [R0+URZ], R3 ;  /* 0x00000003000085a7 */ /* 0x000ea400080010ff */
[----:B--2---:R-:W-:Y:S05]  /*9c80*/  @!P0 BRA `(.L_x_224) ;  /* 0xfffffffc00f08947 */ /* 0x004fea000383ffff */
[----:B------:R-:W-:Y:S05]  /*9c90*/  BRA `(.L_x_225) ;  /* 0xffffffb000487947 */ /* 0x000fea000383ffff */
.L_x_100:
[----:B------:R-:W-:-:S07]  /*9ca0*/  MOV R0, UR5 ;  /* 0x0000000500007c02 */ /* 0x000fce0008000f00 */
.L_x_226:
[----:B-1----:R1:W2:Y:S02]  /*9cb0*/  SYNCS.PHASECHK.TRANS64.TRYWAIT P0, [R0+URZ], R3 ;  /* 0x00000003000075a7 */ /* 0x0022a400080011ff */
[----:B--2---:R-:W-:Y:S05]  /*9cc0*/  @!P0 NANOSLEEP.SYNCS 0x989680 ;  /* 0x009896800000895d */ /* 0x004fea0003900000 */
[----:B------:R-:W2:Y:S02]  /*9cd0*/  @!P0 SYNCS.PHASECHK.TRANS64 P0, [R0+URZ], R3 ;  /* 0x00000003000085a7 */ /* 0x000ea400080010ff */
[----:B--2---:R-:W-:Y:S05]  /*9ce0*/  @!P0 BRA `(.L_x_226) ;  /* 0xfffffffc00f08947 */ /* 0x004fea000383ffff */
[----:B------:R-:W-:Y:S05]  /*9cf0*/  BRA `(.L_x_227) ;  /* 0xffffffb000547947 */ /* 0x000fea000383ffff */
.L_x_101:
[----:B------:R-:W-:-:S07]  /*9d00*/  MOV R0, UR4 ;  /* 0x0000000400007c02 */ /* 0x000fce0008000f00 */
.L_x_228:
[----:B-1----:R1:W2:Y:S02]  /*9d10*/  SYNCS.PHASECHK.TRANS64.TRYWAIT P0, [R0+URZ], R3 ;  /* 0x00000003000075a7 */ /* 0x0022a400080011ff */
[----:B--2---:R-:W-:Y:S05]  /*9d20*/  @!P0 NANOSLEEP.SYNCS 0x989680 ;  /* 0x009896800000895d */ /* 0x004fea0003900000 */
[----:B------:R-:W2:Y:S02]  /*9d30*/  @!P0 SYNCS.PHASECHK.TRANS64 P0, [R0+URZ], R3 ;  /* 0x00000003000085a7 */ /* 0x000ea400080010ff */
[----:B--2---:R-:W-:Y:S05]  /*9d40*/  @!P0 BRA `(.L_x_228) ;  /* 0xfffffffc00f08947 */ /* 0x004fea000383ffff */
[----:B------:R-:W-:Y:S05]  /*9d50*/  BRA `(.L_x_229) ;  /* 0xffffffb000607947 */ /* 0x000fea000383ffff */
.L_x_106:
[----:B--2---:R2:W4:Y:S02]  /*9d60*/  SYNCS.PHASECHK.TRANS64.TRYWAIT P0, [R12+URZ+0x250], R9 ;  /* 0x000250090c0075a7 */ /* 0x00452400080011ff */
[----:B----4-:R-:W-:Y:S05]  /*9d70*/  @!P0 NANOSLEEP.SYNCS 0x989680 ;  /* 0x009896800000895d */ /* 0x010fea0003900000 */
[----:B------:R-:W4:Y:S02]  /*9d80*/  @!P0 SYNCS.PHASECHK.TRANS64 P0, [R12+URZ+0x250], R9 ;  /* 0x000250090c0085a7 */ /* 0x000f2400080010ff */
[----:B----4-:R-:W-:Y:S05]  /*9d90*/  @!P0 BRA `(.L_x_106) ;  /* 0xfffffffc00f08947 */ /* 0x010fea000383ffff */
[----:B------:R-:W-:Y:S05]  /*9da0*/  BRA `(.L_x_230) ;  /* 0xffffffb400807947 */ /* 0x000fea000383ffff */
.L_x_109:
[----:B------:R-:W-:Y:S07]  /*9db0*/  MOV R0, UR21 ;  /* 0x0000001500007c02 */ /* 0x000fee0008000f00 */
.L_x_231:
[----:B--2---:R2:W3:Y:S02]  /*9dc0*/  SYNCS.PHASECHK.TRANS64.TRYWAIT P2, [R0+URZ+0x248], R11 ;  /* 0x0002480b000075a7 */ /* 0x0044e400080411ff */
[----:B---3--:R-:W-:Y:S05]  /*9dd0*/  @!P2 NANOSLEEP.SYNCS 0x989680 ;  /* 0x009896800000a95d */ /* 0x008fea0003900000 */
[----:B------:R-:W3:Y:S02]  /*9de0*/  @!P2 SYNCS.PHASECHK.TRANS64 P2, [R0+URZ+0x248], R11 ;  /* 0x0002480b0000a5a7 */ /* 0x000ee400080410ff */
[----:B---3--:R-:W-:Y:S05]  /*9df0*/  @!P2 BRA `(.L_x_231) ;  /* 0xfffffffc00f0a947 */ /* 0x008fea000383ffff */
[----:B------:R-:W-:Y:S05]  /*9e00*/  BRA `(.L_x_108) ;  /* 0xffffffb800e87947 */ /* 0x000fea000383ffff */
.L_x_112:
[----:B--2---:R-:W-:Y:S07]  /*9e10*/  MOV R0, UR21 ;  /* 0x0000001500007c02 */ /* 0x004fee0008000f00 */
.L_x_232:
[----:B--2---:R2:W3:Y:S02]  /*9e20*/  SYNCS.PHASECHK.TRANS64.TRYWAIT P0, [R0+URZ+0x230], R9 ;  /* 0x00023009000075a7 */ /* 0x0044e400080011ff */
[----:B---3--:R-:W-:Y:S05]  /*9e30*/  @!P0 NANOSLEEP.SYNCS 0x989680 ;  /* 0x009896800000895d */ /* 0x008fea0003900000 */
[----:B------:R-:W3:Y:S02]  /*9e40*/  @!P0 SYNCS.PHASECHK.TRANS64 P0, [R0+URZ+0x230], R9 ;  /* 0x00023009000085a7 */ /* 0x000ee400080010ff */
[----:B---3--:R-:W-:Y:S05]  /*9e50*/  @!P0 BRA `(.L_x_232) ;  /* 0xfffffffc00f08947 */ /* 0x008fea000383ffff */
[----:B------:R-:W-:Y:S05]  /*9e60*/  BRA `(.L_x_233) ;  /* 0xffffffbc00447947 */ /* 0x000fea000383ffff */
.L_x_113:
[----:B------:R-:W-:Y:S07]  /*9e70*/  MOV R0, UR21 ;  /* 0x0000001500007c02 */ /* 0x000fee0008000f00 */
.L_x_234:
[----:B--2---:R2:W3:Y:S02]  /*9e80*/  SYNCS.PHASECHK.TRANS64.TRYWAIT P0, [R0+URZ+0x238], R9 ;  /* 0x00023809000075a7 */ /* 0x0044e400080011ff */
[----:B---3--:R-:W-:Y:S05]  /*9e90*/  @!P0 NANOSLEEP.SYNCS 0x989680 ;  /* 0x009896800000895d */ /* 0x008fea0003900000 */
[----:B------:R-:W3:Y:S02]  /*9ea0*/  @!P0 SYNCS.PHASECHK.TRANS64 P0, [R0+URZ+0x238], R9 ;  /* 0x00023809000085a7 */ /* 0x000ee400080010ff */
[----:B---3--:R-:W-:Y:S05]  /*9eb0*/  @!P0 BRA `(.L_x_234) ;  /* 0xfffffffc00f08947 */ /* 0x008fea000383ffff */
[----:B------:R-:W-:Y:S05]  /*9ec0*/  BRA `(.L_x_235) ;  /* 0xffffffbc007c7947 */ /* 0x000fea000383ffff */
.L_x_115:
[----:B------:R-:W-:-:S07]  /*9ed0*/  MOV R0, UR21 ;  /* 0x0000001500007c02 */ /* 0x000fce0008000f00 */
.L_x_236:
[----:B---3--:R3:W4:Y:S02]  /*9ee0*/  SYNCS.PHASECHK.TRANS64.TRYWAIT P0, [R0+URZ+0x230], R3 ;  /* 0x00023003000075a7 */ /* 0x00872400080011ff */
[----:B----4-:R-:W-:Y:S05]  /*9ef0*/  @!P0 NANOSLEEP.SYNCS 0x989680 ;  /* 0x009896800000895d */ /* 0x010fea0003900000 */
[----:B------:R-:W4:Y:S02]  /*9f00*/  @!P0 SYNCS.PHASECHK.TRANS64 P0, [R0+URZ+0x230], R3 ;  /* 0x00023003000085a7 */ /* 0x000f2400080010ff */
[----:B----4-:R-:W-:Y:S05]  /*9f10*/  @!P0 BRA `(.L_x_236) ;  /* 0xfffffffc00f08947 */ /* 0x010fea000383ffff */
[----:B------:R-:W-:Y:S05]  /*9f20*/  BRA `(.L_x_237) ;  /* 0xffffffbc00ec7947 */ /* 0x000fea000383ffff */
.L_x_117:
[----:B-1----:R1:W2:Y:S02]  /*9f30*/  SYNCS.PHASECHK.TRANS64.TRYWAIT P0, [R3+URZ+0x250], R0 ;  /* 0x00025000030075a7 */ /* 0x0022a400080011ff */
[----:B--2---:R-:W-:Y:S05]  /*9f40*/  @!P0 NANOSLEEP.SYNCS 0x989680 ;  /* 0x009896800000895d */ /* 0x004fea0003900000 */
[----:B------:R-:W2:Y:S02]  /*9f50*/  @!P0 SYNCS.PHASECHK.TRANS64 P0, [R3+URZ+0x250], R0 ;  /* 0x00025000030085a7 */ /* 0x000ea400080010ff */
[----:B--2---:R-:W-:Y:S05]  /*9f60*/  @!P0 BRA `(.L_x_117) ;  /* 0xfffffffc00f08947 */ /* 0x004fea000383ffff */
[----:B------:R-:W-:Y:S05]  /*9f70*/  BRA `(.L_x_238) ;  /* 0xffffffc000b47947 */ /* 0x000fea000383ffff */
.L_x_128:
[----:B--2---:R2:W1:Y:S02]  /*9f80*/  SYNCS.PHASECHK.TRANS64.TRYWAIT P1, [R2+URZ+0x220], R5 ;  /* 0x00022005020075a7 */ /* 0x00446400080211ff */
[----:B-1----:R-:W-:Y:S05]  /*9f90*/  @!P1 NANOSLEEP.SYNCS 0x989680 ;  /* 0x009896800000995d */ /* 0x002fea0003900000 */
[----:B------:R-:W1:Y:S02]  /*9fa0*/  @!P1 SYNCS.PHASECHK.TRANS64 P1, [R2+URZ+0x220], R5 ;  /* 0x00022005020095a7 */ /* 0x000e6400080210ff */
[----:B-1----:R-:W-:Y:S05]  /*9fb0*/  @!P1 BRA `(.L_x_128) ;  /* 0xfffffffc00f09947 */ /* 0x002fea000383ffff */
[----:B------:R-:W-:Y:S05]  /*9fc0*/  BRA `(.L_x_127) ;  /* 0xffffffd000287947 */ /* 0x000fea000383ffff */
.L_x_130:
[----:B--2---:R2:W4:Y:S02]  /*9fd0*/  SYNCS.PHASECHK.TRANS64.TRYWAIT P0, [R100+URZ+0x270], R3 ;  /* 0x00027003640075a7 */ /* 0x00452400080011ff */
[----:B----4-:R-:W-:Y:S05]  /*9fe0*/  @!P0 NANOSLEEP.SYNCS 0x989680 ;  /* 0x009896800000895d */ /* 0x010fea0003900000 */
[----:B------:R-:W4:Y:S02]  /*9ff0*/  @!P0 SYNCS.PHASECHK.TRANS64 P0, [R100+URZ+0x270], R3 ;  /* 0x00027003640085a7 */ /* 0x000f2400080010ff */
[----:B----4-:R-:W-:Y:S05]  /*a000*/  @!P0 BRA `(.L_x_130) ;  /* 0xfffffffc00f08947 */ /* 0x010fea000383ffff */
[----:B------:R-:W-:Y:S05]  /*a010*/  BRA `(.L_x_129) ;  /* 0xffffffd000787947 */ /* 0x000fea000383ffff */
.L_x_138:
[----:B---3--:R3:W4:Y:S02]  /*a020*/  SYNCS.PHASECHK.TRANS64.TRYWAIT P0, [R109+URZ+0x220], R4 ;  /* 0x000220046d0075a7 */ /* 0x00872400080011ff */
[----:B----4-:R-:W-:Y:S05]  /*a030*/  @!P0 NANOSLEEP.SYNCS 0x989680 ;  /* 0x009896800000895d */ /* 0x010fea0003900000 */
[----:B------:R-:W4:Y:S02]  /*a040*/  @!P0 SYNCS.PHASECHK.TRANS64 P0, [R109+URZ+0x220], R4 ;  /* 0x000220046d0085a7 */ /* 0x000f2400080010ff */
[----:B----4-:R-:W-:Y:S05]  /*a050*/  @!P0 BRA `(.L_x_138) ;  /* 0xfffffffc00f08947 */ /* 0x010fea000383ffff */
[----:B------:R-:W-:Y:S05]  /*a060*/  BRA `(.L_x_137) ;  /* 0xffffffdc006c7947 */ /* 0x000fea000383ffff */
        .weak           $__internal_0_$__cuda_sm10x_tcgen05_guardrail_trap_col_being_dealloced_not_returned_by_alloc
        .type           $__internal_0_$__cuda_sm10x_tcgen05_guardrail_trap_col_being_dealloced_not_returned_by_alloc,@function
        .size           $__internal_0_$__cuda_sm10x_tcgen05_guardrail_trap_col_being_dealloced_not_returned_by_alloc,($__internal_1_$__cuda_sm10x_tcgen05_guardrail_trap_phase_invalid_during_alloc - $__internal_0_$__cuda_sm10x_tcgen05_guardrail_trap_col_being_dealloced_not_returned_by_alloc)
$__internal_0_$__cuda_sm10x_tcgen05_guardrail_trap_col_being_dealloced_not_returned_by_alloc:
[----:B------:R-:W-:Y:S05]  /*a070*/  BPT.TRAP 0x1 ;  /* 0x000000040000795c */ /* 0x000fea0000300000 */
[----:B------:R-:W-:-:S04]  /*a080*/  HFMA2 R3, -RZ, RZ, 0, 0 ;  /* 0x00000000ff037431 */ /* 0x000fc800000001ff */
[----:B------:R-:W-:Y:S05]  /*a090*/  RET.REL.NODEC R2 `(_ZN7cutlass13device_kernelINS_4gemm6kernel13GemmUniversalIN4cute5tupleIJiiiiEEENS1_10collective13CollectiveMmaINS1_35MainloopSm100TmaUmmaWarpSpecializedILi34ELi2ELi4ENS5_IJNS4_1CILi1EEENSA_ILi2EEESB_EEEEENS5_IJNSA_ILi64EEENSA_ILi128EEENSA_ILi32EEEEEENS_12float_e5m2_tENS5_IJlSB_lEEESJ_SK_NS4_8TiledMMAINS4_8MMA_AtomIJNS4_10MMA_TraitsINS4_19SM100_MMA_F8F6F4_SSEJSJ_SJ_fSF_SG_NS4_17integral_constantINS4_4UMMA5MajorELSR_0EEESS_NSP_INSQ_7ScaleInELST_0EEESU_EEEEEENS4_6LayoutINS5_IJSB_SB_SB_EEENS5_IJNSA_ILi0EEESZ_SZ_EEEEENS5_IJNS4_10UnderscoreES12_S12_EEEEENS4_23SM90_TMA_LOAD_MULTICASTENS4_14ComposedLayoutINS4_7SwizzleILi1ELi4ELi3EEENS4_18smem_ptr_flag_bitsILi8EEENSX_INS5_IJNSA_ILi8EEESH_EEENS5_IJSH_SB_EEEEEEEvNS4_8identityENS4_13SM90_TMA_LOADES1F_vS1G_EENS_8epilogue10collective18CollectiveEpilogueINS1J_23Sm100TmaWarpSpecializedILi2ELi2ELi32ELb0ELb0EEEJSI_NS5_IJNSX_ISF_SB_EES1O_EEESJ_SK_SJ_SK_NS1J_6fusion15FusionCallbacksIS1N_NS1Q_17LinearCombinationISJ_fSJ_fLNS_15FloatRoundStyleE2EEESI_S1P_JEEENS4_5SM1004TMEM4LOAD26SM100_TMEM_LOAD_16dp32b32xES1H_NS16_INS17_ILi2ELi4ELi3EEES1A_NSX_INS5_IJS1B_SF_EEENS5_IJSF_SB_EEEEEEENS4_39AutoVectorizingCopyWithAssumedAlignmentILi128EEENS4_14SM90_TMA_STOREES24_S26_S26_EEEvvEEEEvNT_6ParamsE) ;  /* 0xffffff5c02d87950 */ /* 0x000fea0003c3ffff */
        .weak           $__internal_1_$__cuda_sm10x_tcgen05_guardrail_trap_phase_invalid_during_alloc
        .type           $__internal_1_$__cuda_sm10x_tcgen05_guardrail_trap_phase_invalid_during_alloc,@function
        .size           $__internal_1_$__cuda_sm10x_tcgen05_guardrail_trap_phase_invalid_during_alloc,($__internal_2_$__cuda_sm10x_tcgen05_guardrail_trap_unallocated_columns_being_dealloced - $__internal_1_$__cuda_sm10x_tcgen05_guardrail_trap_phase_invalid_during_alloc)
$__internal_1_$__cuda_sm10x_tcgen05_guardrail_trap_phase_invalid_during_alloc:
[----:B------:R-:W-:Y:S05]  /*a0a0*/  BPT.TRAP 0x1 ;  /* 0x000000040000795c */ /* 0x000fea0000300000 */
[----:B------:R-:W-:-:S04]  /*a0b0*/  MOV R5, 0x0 ;  /* 0x0000000000057802 */ /* 0x000fc80000000f00 */
[----:B------:R-:W-:Y:S05]  /*a0c0*/  RET.REL.NODEC R4 `(_ZN7cutlass13device_kernelINS_4gemm6kernel13GemmUniversalIN4cute5tupleIJiiiiEEENS1_10collective13CollectiveMmaINS1_35MainloopSm100TmaUmmaWarpSpecializedILi34ELi2ELi4ENS5_IJNS4_1CILi1EEENSA_ILi2EEESB_EEEEENS5_IJNSA_ILi64EEENSA_ILi128EEENSA_ILi32EEEEEENS_12float_e5m2_tENS5_IJlSB_lEEESJ_SK_NS4_8TiledMMAINS4_8MMA_AtomIJNS4_10MMA_TraitsINS4_19SM100_MMA_F8F6F4_SSEJSJ_SJ_fSF_SG_NS4_17integral_constantINS4_4UMMA5MajorELSR_0EEESS_NSP_INSQ_7ScaleInELST_0EEESU_EEEEEENS4_6LayoutINS5_IJSB_SB_SB_EEENS5_IJNSA_ILi0EEESZ_SZ_EEEEENS5_IJNS4_10UnderscoreES12_S12_EEEEENS4_23SM90_TMA_LOAD_MULTICASTENS4_14ComposedLayoutINS4_7SwizzleILi1ELi4ELi3EEENS4_18smem_ptr_flag_bitsILi8EEENSX_INS5_IJNSA_ILi8EEESH_EEENS5_IJSH_SB_EEEEEEEvNS4_8identityENS4_13SM90_TMA_LOADES1F_vS1G_EENS_8epilogue10collective18CollectiveEpilogueINS1J_23Sm100TmaWarpSpecializedILi2ELi2ELi32ELb0ELb0EEEJSI_NS5_IJNSX_ISF_SB_EES1O_EEESJ_SK_SJ_SK_NS1J_6fusion15FusionCallbacksIS1N_NS1Q_17LinearCombinationISJ_fSJ_fLNS_15FloatRoundStyleE2EEESI_S1P_JEEENS4_5SM1004TMEM4LOAD26SM100_TMEM_LOAD_16dp32b32xES1H_NS16_INS17_ILi2ELi4ELi3EEES1A_NSX_INS5_IJS1B_SF_EEENS5_IJSF_SB_EEEEEEENS4_39AutoVectorizingCopyWithAssumedAlignmentILi128EEENS4_14SM90_TMA_STOREES24_S26_S26_EEEvvEEEEvNT_6ParamsE) ;  /* 0xffffff5c04cc7950 */ /* 0x000fea0003c3ffff */
        .weak           $__internal_2_$__cuda_sm10x_tcgen05_guardrail_trap_unallocated_columns_being_dealloced
        .type           $__internal_2_$__cuda_sm10x_tcgen05_guardrail_trap_unallocated_columns_being_dealloced,@function
        .size           $__internal_2_$__cuda_sm10x_tcgen05_guardrail_trap_unallocated_columns_being_dealloced,(.L_x_240 - $__internal_2_$__cuda_sm10x_tcgen05_guardrail_trap_unallocated_columns_being_dealloced)
$__internal_2_$__cuda_sm10x_tcgen05_guardrail_trap_unallocated_columns_being_dealloced:
[----:B------:R-:W-:Y:S05]  /*a0d0*/  BPT.TRAP 0x1 ;  /* 0x000000040000795c */ /* 0x000fea0000300000 */
[----:B------:R-:W-:-:S04]  /*a0e0*/  HFMA2 R3, -RZ, RZ, 0, 0 ;  /* 0x00000000ff037431 */ /* 0x000fc800000001ff */
[----:B------:R-:W-:Y:S05]  /*a0f0*/  RET.REL.NODEC R2 `(_ZN7cutlass13device_kernelINS_4gemm6kernel13GemmUniversalIN4cute5tupleIJiiiiEEENS1_10collective13CollectiveMmaINS1_35MainloopSm100TmaUmmaWarpSpecializedILi34ELi2ELi4ENS5_IJNS4_1CILi1EEENSA_ILi2EEESB_EEEEENS5_IJNSA_ILi64EEENSA_ILi128EEENSA_ILi32EEEEEENS_12float_e5m2_tENS5_IJlSB_lEEESJ_SK_NS4_8TiledMMAINS4_8MMA_AtomIJNS4_10MMA_TraitsINS4_19SM100_MMA_F8F6F4_SSEJSJ_SJ_fSF_SG_NS4_17integral_constantINS4_4UMMA5MajorELSR_0EEESS_NSP_INSQ_7ScaleInELST_0EEESU_EEEEEENS4_6LayoutINS5_IJSB_SB_SB_EEENS5_IJNSA_ILi0EEESZ_SZ_EEEEENS5_IJNS4_10UnderscoreES12_S12_EEEEENS4_23SM90_TMA_LOAD_MULTICASTENS4_14ComposedLayoutINS4_7SwizzleILi1ELi4ELi3EEENS4_18smem_ptr_flag_bitsILi8EEENSX_INS5_IJNSA_ILi8EEESH_EEENS5_IJSH_SB_EEEEEEEvNS4_8identityENS4_13SM90_TMA_LOADES1F_vS1G_EENS_8epilogue10collective18CollectiveEpilogueINS1J_23Sm100TmaWarpSpecializedILi2ELi2ELi32ELb0ELb0EEEJSI_NS5_IJNSX_ISF_SB_EES1O_EEESJ_SK_SJ_SK_NS1J_6fusion15FusionCallbacksIS1N_NS1Q_17LinearCombinationISJ_fSJ_fLNS_15FloatRoundStyleE2EEESI_S1P_JEEENS4_5SM1004TMEM4LOAD26SM100_TMEM_LOAD_16dp32b32xES1H_NS16_INS17_ILi2ELi4ELi3EEES1A_NSX_INS5_IJS1B_SF_EEENS5_IJSF_SB_EEEEEEENS4_39AutoVectorizingCopyWithAssumedAlignmentILi128EEENS4_14SM90_TMA_STOREES24_S26_S26_EEEvvEEEEvNT_6ParamsE) ;  /* 0xffffff5c02c07950 */ /* 0x000fea0003c3ffff */
.L_x_239:
[----:B------:R-:W-:-:S00]  /*a100*/  BRA `(.L_x_239) ;  /* 0xfffffffc00fc7947 */ /* 0x000fc0000383ffff */
[----:B------:R-:W-:-:S00]  /*a110*/  NOP ;  /* 0x0000000000007918 */ /* 0x000fc00000000000 */
        /* <DEDUP_REMOVED lines=14> */
.L_x_240:


//--------------------- .nv.global.init           --------------------------
	.section	.nv.global.init,"aw",@progbits
.nv.global.init:
	.type		$str$27,@object
	.size		$str$27,($str$28 - $str$27)
$str$27:
        /*0000*/ 	.byte	0x28, 0x61, 0x64, 0x64, 0x72, 0x65, 0x73, 0x73, 0x20, 0x26, 0x20, 0x6d, 0x61, 0x73, 0x6b, 0x29
        /*0010*/ 	.byte	0x20, 0x3d, 0x3d, 0x20, 0x30, 0x00
	.type		$str$28,@object
	.size		$str$28,($str$26 - $str$28)
$str$28:
        /*0016*/ 	.byte	0x2f, 0x74, 0x6d, 0x70, 0x2f, 0x63, 0x75, 0x74, 0x6c, 0x61, 0x73, 0x73, 0x5f, 0x73, 0x77, 0x65
        /*0026*/ 	.byte	0x65, 0x70, 0x5f, 0x73, 0x72, 0x63, 0x2f, 0x69, 0x6e, 0x63, 0x6c, 0x75, 0x64, 0x65, 0x2f, 0x63
        /*0036*/ 	.byte	0x75, 0x74, 0x65, 0x2f, 0x70, 0x6f, 0x69, 0x6e, 0x74, 0x65, 0x72, 0x5f, 0x66, 0x6c, 0x61, 0x67
        /*0046*/ 	.byte	0x67, 0x65, 0x64, 0x2e, 0x68, 0x70, 0x70, 0x00
	.type		$str$26,@object
	.size		$str$26,($str$25 - $str$26)
$str$26:
        /*004e*/ 	.byte	0x2f, 0x74, 0x6d, 0x70, 0x2f, 0x63, 0x75, 0x74, 0x6c, 0x61, 0x73, 0x73, 0x5f, 0x73, 0x77, 0x65
        /*005e*/ 	.byte	0x65, 0x70, 0x5f, 0x73, 0x72, 0x63, 0x2f, 0x69, 0x6e, 0x63, 0x6c, 0x75, 0x64, 0x65, 0x2f, 0x63
        /*006e*/ 	.byte	0x75, 0x74, 0x65, 0x2f, 0x61, 0x74, 0x6f, 0x6d, 0x2f, 0x63, 0x6f, 0x70, 0x79, 0x5f, 0x74, 0x72
        /*007e*/ 	.byte	0x61, 0x69, 0x74, 0x73, 0x5f, 0x73, 0x6d, 0x31, 0x30, 0x30, 0x2e, 0x68, 0x70, 0x70, 0x00
	.type		$str$25,@object
	.size		$str$25,(__unnamed_1 - $str$25)
$str$25:
        /*008d*/ 	.byte	0x28, 0x28, 0x75, 0x69, 0x6e, 0x74, 0x33, 0x32, 0x5f, 0x74, 0x28, 0x74, 0x68, 0x72, 0x65, 0x61
        /*009d*/ 	.byte	0x64, 0x49, 0x64, 0x78, 0x2e, 0x78, 0x29, 0x20, 0x2f, 0x20, 0x33, 0x32, 0x29, 0x20, 0x25, 0x20
        /*00ad*/ 	.byte	0x34, 0x29, 0x20, 0x3d, 0x3d, 0x20, 0x28, 0x28, 0x28, 0x74, 0x6d, 0x65, 0x6d, 0x5f, 0x61, 0x64
        /*00bd*/ 	.byte	0x64, 0x72, 0x20, 0x3e, 0x3e, 0x20, 0x31, 0x36, 0x29, 0x20, 0x2f, 0x20, 0x33, 0x32, 0x29, 0x20
        /*00cd*/ 	.byte	0x25, 0x20, 0x34, 0x29, 0x00
	.type		__unnamed_1,@object
	.size		__unnamed_1,(__unnamed_2 - __unnamed_1)
__unnamed_1:
        /*00d2*/ 	.byte	0x61, 0x75, 0x74, 0x6f, 0x20, 0x63, 0x75, 0x74, 0x65, 0x3a, 0x3a, 0x61, 0x73, 0x5f, 0x70, 0x6f
        /* <DEDUP_REMOVED lines=24> */
        /*0262*/ 	.byte	0x3c, 0x34, 0x30, 0x39, 0x36, 0x3e, 0x3e, 0x3e, 0x3e, 0x5d, 0x00
	.type		__unnamed_2,@object
	.size		__unnamed_2,(.L_2 - __unnamed_2)
__unnamed_2:
        /* <DEDUP_REMOVED lines=40> */
        /*04ed*/ 	.byte	0x74, 0x65, 0x3a, 0x3a, 0x43, 0x3c, 0x30, 0x3e, 0x3e, 0x3e, 0x3e, 0x5d, 0x00
.L_2:


//--------------------- .nv.shared._ZN7cutlass13device_kernelINS_4gemm6kernel13GemmUniversalIN4cute5tupleIJiiiiEEENS1_10collective13CollectiveMmaINS1_35MainloopSm100TmaUmmaWarpSpecializedILi34ELi2ELi4ENS5_IJNS4_1CILi1EEENSA_ILi2EEESB_EEEEENS5_IJNSA_ILi64EEENSA_ILi128EEENSA_ILi32EEEEEENS_12float_e5m2_tENS5_IJlSB_lEEESJ_SK_NS4_8TiledMMAINS4_8MMA_AtomIJNS4_10MMA_TraitsINS4_19SM100_MMA_F8F6F4_SSEJSJ_SJ_fSF_SG_NS4_17integral_constantINS4_4UMMA5MajorELSR_0EEESS_NSP_INSQ_7ScaleInELST_0EEESU_EEEEEENS4_6LayoutINS5_IJSB_SB_SB_EEENS5_IJNSA_ILi0EEESZ_SZ_EEEEENS5_IJNS4_10UnderscoreES12_S12_EEEEENS4_23SM90_TMA_LOAD_MULTICASTENS4_14ComposedLayoutINS4_7SwizzleILi1ELi4ELi3EEENS4_18smem_ptr_flag_bitsILi8EEENSX_INS5_IJNSA_ILi8EEESH_EEENS5_IJSH_SB_EEEEEEEvNS4_8identityENS4_13SM90_TMA_LOADES1F_vS1G_EENS_8epilogue10collective18CollectiveEpilogueINS1J_23Sm100TmaWarpSpecializedILi2ELi2ELi32ELb0ELb0EEEJSI_NS5_IJNSX_ISF_SB_EES1O_EEESJ_SK_SJ_SK_NS1J_6fusion15FusionCallbacksIS1N_NS1Q_17LinearCombinationISJ_fSJ_fLNS_15FloatRoundStyleE2EEESI_S1P_JEEENS4_5SM1004TMEM4LOAD26SM100_TMEM_LOAD_16dp32b32xES1H_NS16_INS17_ILi2ELi4ELi3EEES1A_NSX_INS5_IJS1B_SF_EEENS5_IJSF_SB_EEEEEEENS4_39AutoVectorizingCopyWithAssumedAlignmentILi128EEENS4_14SM90_TMA_STOREES24_S26_S26_EEEvvEEEEvNT_6ParamsE --------------------------
	.section	.nv.shared._ZN7cutlass13device_kernelINS_4gemm6kernel13GemmUniversalIN4cute5tupleIJiiiiEEENS1_10collective13CollectiveMmaINS1_35MainloopSm100TmaUmmaWarpSpecializedILi34ELi2ELi4ENS5_IJNS4_1CILi1EEENSA_ILi2EEESB_EEEEENS5_IJNSA_ILi64EEENSA_ILi128EEENSA_ILi32EEEEEENS_12float_e5m2_tENS5_IJlSB_lEEESJ_SK_NS4_8TiledMMAINS4_8MMA_AtomIJNS4_10MMA_TraitsINS4_19SM100_MMA_F8F6F4_SSEJSJ_SJ_fSF_SG_NS4_17integral_constantINS4_4UMMA5MajorELSR_0EEESS_NSP_INSQ_7ScaleInELST_0EEESU_EEEEEENS4_6LayoutINS5_IJSB_SB_SB_EEENS5_IJNSA_ILi0EEESZ_SZ_EEEEENS5_IJNS4_10UnderscoreES12_S12_EEEEENS4_23SM90_TMA_LOAD_MULTICASTENS4_14ComposedLayoutINS4_7SwizzleILi1ELi4ELi3EEENS4_18smem_ptr_flag_bitsILi8EEENSX_INS5_IJNSA_ILi8EEESH_EEENS5_IJSH_SB_EEEEEEEvNS4_8identityENS4_13SM90_TMA_LOADES1F_vS1G_EENS_8epilogue10collective18CollectiveEpilogueINS1J_23Sm100TmaWarpSpecializedILi2ELi2ELi32ELb0ELb0EEEJSI_NS5_IJNSX_ISF_SB_EES1O_EEESJ_SK_SJ_SK_NS1J_6fusion15FusionCallbacksIS1N_NS1Q_17LinearCombinationISJ_fSJ_fLNS_15FloatRoundStyleE2EEESI_S1P_JEEENS4_5SM1004TMEM4LOAD26SM100_TMEM_LOAD_16dp32b32xES1H_NS16_INS17_ILi2ELi4ELi3EEES1A_NSX_INS5_IJS1B_SF_EEENS5_IJSF_SB_EEEEEEENS4_39AutoVectorizingCopyWithAssumedAlignmentILi128EEENS4_14SM90_TMA_STOREES24_S26_S26_EEEvvEEEEvNT_6ParamsE,"aw",@nobits
	.sectionflags	@""
	.align	16
	.zero		1024


//--------------------- .nv.shared.reserved.0     --------------------------
	.section	.nv.shared.reserved.0,"aw",@nobits
	.weak		__nv_reservedSMEM_offset_0_alias
	.size		__nv_reservedSMEM_offset_0_alias, 0, 64
	.other		__nv_reservedSMEM_offset_0_alias,@"STO_CUDA_RESERVED_SHARED STV_DEFAULT"
__nv_reservedSMEM_offset_0_alias:
	.zero		0
.nv.shared.reserved.0:
	.zero		64
	.weak		__nv_reservedSMEM_tcgen05_partition
	.type		__nv_reservedSMEM_tcgen05_partition,@object
	.size		__nv_reservedSMEM_tcgen05_partition,(.L_0 - __nv_reservedSMEM_tcgen05_partition)
__nv_reservedSMEM_tcgen05_partition:
	.zero		32
.L_0:


//--------------------- .nv.global                --------------------------
	.section	.nv.global,"aw",@nobits
.nv.global:
	.type		_ZN40_INTERNAL_ebf83feb_4_k_cu_77a45575_268674cute1_E,@object
	.size		_ZN40_INTERNAL_ebf83feb_4_k_cu_77a45575_268674cute1_E,(_ZN40_INTERNAL_ebf83feb_4_k_cu_77a45575_268674cuda3std3__45__cpo6cbeginE - _ZN40_INTERNAL_ebf83feb_4_k_cu_77a45575_268674cute1_E)
_ZN40_INTERNAL_ebf83feb_4_k_cu_77a45575_268674cute1_E:
	.zero		1
	.type		_ZN40_INTERNAL_ebf83feb_4_k_cu_77a45575_268674cuda3std3__45__cpo6cbeginE,@object
	.size		_ZN40_INTERNAL_ebf83feb_4_k_cu_77a45575_268674cuda3std3__45__cpo6cbeginE,(_ZN40_INTERNAL_ebf83feb_4_k_cu_77a45575_268674cuda3std3__48in_placeE - _ZN40_INTERNAL_ebf83feb_4_k_cu_77a45575_268674cuda3std3__45__cpo6cbeginE)
_ZN40_INTERNAL_ebf83feb_4_k_cu_77a45575_268674cuda3std3__45__cpo6cbeginE:
	.zero		1
	.type		_ZN40_INTERNAL_ebf83feb_4_k_cu_77a45575_268674cuda3std3__48in_placeE,@object
	.size		_ZN40_INTERNAL_ebf83feb_4_k_cu_77a45575_268674cuda3std3__48in_placeE,(_ZN40_INTERNAL_ebf83feb_4_k_cu_77a45575_268674cuda3std6ranges3__45__cpo9iter_moveE - _ZN40_INTERNAL_ebf83feb_4_k_cu_77a45575_268674cuda3std3__48in_placeE)
_ZN40_INTERNAL_ebf83feb_4_k_cu_77a45575_268674cuda3std3__48in_placeE:
	.zero		1
	.type		_ZN40_INTERNAL_ebf83feb_4_k_cu_77a45575_268674cuda3std6ranges3__45__cpo9iter_moveE,@object
	.size		_ZN40_INTERNAL_ebf83feb_4_k_cu_77a45575_268674cuda3std6ranges3__45__cpo9iter_moveE,(_ZN40_INTERNAL_ebf83feb_4_k_cu_77a45575_268674cuda3std3__45__cpo5beginE - _ZN40_INTERNAL_ebf83feb_4_k_cu_77a45575_268674cuda3std6ranges3__45__cpo9iter_moveE)
_ZN40_INTERNAL_ebf83feb_4_k_cu_77a45575_268674cuda3std6ranges3__45__cpo9iter_moveE:
	.zero		1
	.type		_ZN40_INTERNAL_ebf83feb_4_k_cu_77a45575_268674cuda3std3__45__cpo5beginE,@object
	.size		_ZN40_INTERNAL_ebf83feb_4_k_cu_77a45575_268674cuda3std3__45__cpo5beginE,(_ZN40_INTERNAL_ebf83feb_4_k_cu_77a45575_268674cuda3std3__442_GLOBAL__N__ebf83feb_4_k_cu_77a45575_268676ignoreE - _ZN40_INTERNAL_ebf83feb_4_k_cu_77a45575_268674cuda3std3__45__cpo5beginE)
_ZN40_INTERNAL_ebf83feb_4_k_cu_77a45575_268674cuda3std3__45__cpo5beginE:
	.zero		1
	.type		_ZN40_INTERNAL_ebf83feb_4_k_cu_77a45575_268674cuda3std3__442_GLOBAL__N__ebf83feb_4_k_cu_77a45575_268676ignoreE,@object
	.size		_ZN40_INTERNAL_ebf83feb_4_k_cu_77a45575_268674cuda3std3__442_GLOBAL__N__ebf83feb_4_k_cu_77a45575_268676ignoreE,(_ZN40_INTERNAL_ebf83feb_4_k_cu_77a45575_268674cute7productE - _ZN40_INTERNAL_ebf83feb_4_k_cu_77a45575_268674cuda3std3__442_GLOBAL__N__ebf83feb_4_k_cu_77a45575_268676ignoreE)
_ZN40_INTERNAL_ebf83feb_4_k_cu_77a45575_268674cuda3std3__442_GLOBAL__N__ebf83feb_4_k_cu_77a45575_268676ignoreE:
	.zero		1
	.type		_ZN40_INTERNAL_ebf83feb_4_k_cu_77a45575_268674cute7productE,@object
	.size		_ZN40_INTERNAL_ebf83feb_4_k_cu_77a45575_268674cute7productE,(_ZN40_INTERNAL_ebf83feb_4_k_cu_77a45575_268674cuda3std3__45__cpo3endE - _ZN40_INTERNAL_ebf83feb_4_k_cu_77a45575_268674cute7productE)
_ZN40_INTERNAL_ebf83feb_4_k_cu_77a45575_268674cute7productE:
	.zero		1
	.type		_ZN40_INTERNAL_ebf83feb_4_k_cu_77a45575_268674cuda3std3__45__cpo3endE,@object
	.size		_ZN40_INTERNAL_ebf83feb_4_k_cu_77a45575_268674cuda3std3__45__cpo3endE,(_ZN40_INTERNAL_ebf83feb_4_k_cu_77a45575_268674cuda3std3__419piecewise_constructE - _ZN40_INTERNAL_ebf83feb_4_k_cu_77a45575_268674cuda3std3__45__cpo3endE)
_ZN40_INTERNAL_ebf83feb_4_k_cu_77a45575_268674cuda3std3__45__cpo3endE:
	.zero		1
	.type		_ZN40_INTERNAL_ebf83feb_4_k_cu_77a45575_268674cuda3std3__419piecewise_constructE,@object
	.size		_ZN40_INTERNAL_ebf83feb_4_k_cu_77a45575_268674cuda3std3__419piecewise_constructE,(_ZN40_INTERNAL_ebf83feb_4_k_cu_77a45575_268674cuda3std3__45__cpo4cendE - _ZN40_INTERNAL_ebf83feb_4_k_cu_77a45575_268674cuda3std3__419piecewise_constructE)
_ZN40_INTERNAL_ebf83feb_4_k_cu_77a45575_268674cuda3std3__419piecewise_constructE:
	.zero		1
	.type		_ZN40_INTERNAL_ebf83feb_4_k_cu_77a45575_268674cuda3std3__45__cpo4cendE,@object
	.size		_ZN40_INTERNAL_ebf83feb_4_k_cu_77a45575_268674cuda3std3__45__cpo4cendE,(_ZN40_INTERNAL_ebf83feb_4_k_cu_77a45575_268674cuda3std6ranges3__45__cpo4swapE - _ZN40_INTERNAL_ebf83feb_4_k_cu_77a45575_268674cuda3std3__45__cpo4cendE)
_ZN40_INTERNAL_ebf83feb_4_k_cu_77a45575_268674cuda3std3__45__cpo4cendE:
	.zero		1
	.type		_ZN40_INTERNAL_ebf83feb_4_k_cu_77a45575_268674cuda3std6ranges3__45__cpo4swapE,@object
	.size		_ZN40_INTERNAL_ebf83feb_4_k_cu_77a45575_268674cuda3std6ranges3__45__cpo4swapE,(.L_10 - _ZN40_INTERNAL_ebf83feb_4_k_cu_77a45575_268674cuda3std6ranges3__45__cpo4swapE)
_ZN40_INTERNAL_ebf83feb_4_k_cu_77a45575_268674cuda3std6ranges3__45__cpo4swapE:
	.zero		1
.L_10:


//--------------------- .nv.constant0._ZN7cutlass13device_kernelINS_4gemm6kernel13GemmUniversalIN4cute5tupleIJiiiiEEENS1_10collective13CollectiveMmaINS1_35MainloopSm100TmaUmmaWarpSpecializedILi34ELi2ELi4ENS5_IJNS4_1CILi1EEENSA_ILi2EEESB_EEEEENS5_IJNSA_ILi64EEENSA_ILi128EEENSA_ILi32EEEEEENS_12float_e5m2_tENS5_IJlSB_lEEESJ_SK_NS4_8TiledMMAINS4_8MMA_AtomIJNS4_10MMA_TraitsINS4_19SM100_MMA_F8F6F4_SSEJSJ_SJ_fSF_SG_NS4_17integral_constantINS4_4UMMA5MajorELSR_0EEESS_NSP_INSQ_7ScaleInELST_0EEESU_EEEEEENS4_6LayoutINS5_IJSB_SB_SB_EEENS5_IJNSA_ILi0EEESZ_SZ_EEEEENS5_IJNS4_10UnderscoreES12_S12_EEEEENS4_23SM90_TMA_LOAD_MULTICASTENS4_14ComposedLayoutINS4_7SwizzleILi1ELi4ELi3EEENS4_18smem_ptr_flag_bitsILi8EEENSX_INS5_IJNSA_ILi8EEESH_EEENS5_IJSH_SB_EEEEEEEvNS4_8identityENS4_13SM90_TMA_LOADES1F_vS1G_EENS_8epilogue10collective18CollectiveEpilogueINS1J_23Sm100TmaWarpSpecializedILi2ELi2ELi32ELb0ELb0EEEJSI_NS5_IJNSX_ISF_SB_EES1O_EEESJ_SK_SJ_SK_NS1J_6fusion15FusionCallbacksIS1N_NS1Q_17LinearCombinationISJ_fSJ_fLNS_15FloatRoundStyleE2EEESI_S1P_JEEENS4_5SM1004TMEM4LOAD26SM100_TMEM_LOAD_16dp32b32xES1H_NS16_INS17_ILi2ELi4ELi3EEES1A_NSX_INS5_IJS1B_SF_EEENS5_IJSF_SB_EEEEEEENS4_39AutoVectorizingCopyWithAssumedAlignmentILi128EEENS4_14SM90_TMA_STOREES24_S26_S26_EEEvvEEEEvNT_6ParamsE --------------------------
	.section	.nv.constant0._ZN7cutlass13device_kernelINS_4gemm6kernel13GemmUniversalIN4cute5tupleIJiiiiEEENS1_10collective13CollectiveMmaINS1_35MainloopSm100TmaUmmaWarpSpecializedILi34ELi2ELi4ENS5_IJNS4_1CILi1EEENSA_ILi2EEESB_EEEEENS5_IJNSA_ILi64EEENSA_ILi128EEENSA_ILi32EEEEEENS_12float_e5m2_tENS5_IJlSB_lEEESJ_SK_NS4_8TiledMMAINS4_8MMA_AtomIJNS4_10MMA_TraitsINS4_19SM100_MMA_F8F6F4_SSEJSJ_SJ_fSF_SG_NS4_17integral_constantINS4_4UMMA5MajorELSR_0EEESS_NSP_INSQ_7ScaleInELST_0EEESU_EEEEEENS4_6LayoutINS5_IJSB_SB_SB_EEENS5_IJNSA_ILi0EEESZ_SZ_EEEEENS5_IJNS4_10UnderscoreES12_S12_EEEEENS4_23SM90_TMA_LOAD_MULTICASTENS4_14ComposedLayoutINS4_7SwizzleILi1ELi4ELi3EEENS4_18smem_ptr_flag_bitsILi8EEENSX_INS5_IJNSA_ILi8EEESH_EEENS5_IJSH_SB_EEEEEEEvNS4_8identityENS4_13SM90_TMA_LOADES1F_vS1G_EENS_8epilogue10collective18CollectiveEpilogueINS1J_23Sm100TmaWarpSpecializedILi2ELi2ELi32ELb0ELb0EEEJSI_NS5_IJNSX_ISF_SB_EES1O_EEESJ_SK_SJ_SK_NS1J_6fusion15FusionCallbacksIS1N_NS1Q_17LinearCombinationISJ_fSJ_fLNS_15FloatRoundStyleE2EEESI_S1P_JEEENS4_5SM1004TMEM4LOAD26SM100_TMEM_LOAD_16dp32b32xES1H_NS16_INS17_ILi2ELi4ELi3EEES1A_NSX_INS5_IJS1B_SF_EEENS5_IJSF_SB_EEEEEEENS4_39AutoVectorizingCopyWithAssumedAlignmentILi128EEENS4_14SM90_TMA_STOREES24_S26_S26_EEEvvEEEEvNT_6ParamsE,"a",@progbits
	.sectionflags	@""
	.align	4
.nv.constant0._ZN7cutlass13device_kernelINS_4gemm6kernel13GemmUniversalIN4cute5tupleIJiiiiEEENS1_10collective13CollectiveMmaINS1_35MainloopSm100TmaUmmaWarpSpecializedILi34ELi2ELi4ENS5_IJNS4_1CILi1EEENSA_ILi2EEESB_EEEEENS5_IJNSA_ILi64EEENSA_ILi128EEENSA_ILi32EEEEEENS_12float_e5m2_tENS5_IJlSB_lEEESJ_SK_NS4_8TiledMMAINS4_8MMA_AtomIJNS4_10MMA_TraitsINS4_19SM100_MMA_F8F6F4_SSEJSJ_SJ_fSF_SG_NS4_17integral_constantINS4_4UMMA5MajorELSR_0EEESS_NSP_INSQ_7ScaleInELST_0EEESU_EEEEEENS4_6LayoutINS5_IJSB_SB_SB_EEENS5_IJNSA_ILi0EEESZ_SZ_EEEEENS5_IJNS4_10UnderscoreES12_S12_EEEEENS4_23SM90_TMA_LOAD_MULTICASTENS4_14ComposedLayoutINS4_7SwizzleILi1ELi4ELi3EEENS4_18smem_ptr_flag_bitsILi8EEENSX_INS5_IJNSA_ILi8EEESH_EEENS5_IJSH_SB_EEEEEEEvNS4_8identityENS4_13SM90_TMA_LOADES1F_vS1G_EENS_8epilogue10collective18CollectiveEpilogueINS1J_23Sm100TmaWarpSpecializedILi2ELi2ELi32ELb0ELb0EEEJSI_NS5_IJNSX_ISF_SB_EES1O_EEESJ_SK_SJ_SK_NS1J_6fusion15FusionCallbacksIS1N_NS1Q_17LinearCombinationISJ_fSJ_fLNS_15FloatRoundStyleE2EEESI_S1P_JEEENS4_5SM1004TMEM4LOAD26SM100_TMEM_LOAD_16dp32b32xES1H_NS16_INS17_ILi2ELi4ELi3EEES1A_NSX_INS5_IJS1B_SF_EEENS5_IJSF_SB_EEEEEEENS4_39AutoVectorizingCopyWithAssumedAlignmentILi128EEENS4_14SM90_TMA_STOREES24_S26_S26_EEEvvEEEEvNT_6ParamsE:
	.zero		2944


//--------------------- SYMBOLS --------------------------

	.type		.nv.reservedSmem.offset0,@object
	.size		.nv.reservedSmem.offset0,0x4
	.type		.nv.reservedSmem.cap,@object
	.size		.nv.reservedSmem.cap,0x4
	.type		__assertfail,@function
